def matmul_kernel(
    a_ptr,
    b_ptr,
    c_ptr,
    M,
    N,
    K,
    stride_am,
    stride_ak,
    stride_bk,
    stride_bn,
    stride_cm,
    stride_cn,
    BLOCK_M: tl.constexpr,
    BLOCK_N: tl.constexpr,
    BLOCK_K: tl.constexpr,
    GROUP_M: tl.constexpr,
):
    pid = tl.program_id(axis=0)
    num_pid_m = tl.cdiv(M, BLOCK_M)
    num_pid_n = tl.cdiv(N, BLOCK_N)
    num_pid_in_group = GROUP_M * num_pid_n
    group_id = pid // num_pid_in_group
    first_pid_m = group_id * GROUP_M
    group_size_m = min(num_pid_m - first_pid_m, GROUP_M)
    pid_m = first_pid_m + ((pid % num_pid_in_group) % group_size_m)
    pid_n = (pid % num_pid_in_group) // group_size_m

    offs_am = (pid_m * BLOCK_M + tl.arange(0, BLOCK_M)) % M
    offs_bn = (pid_n * BLOCK_N + tl.arange(0, BLOCK_N)) % N
    offs_k = tl.arange(0, BLOCK_K)
    a_ptrs = a_ptr + offs_am[:, None] * stride_am + offs_k[None, :] * stride_ak
    b_ptrs = b_ptr + offs_k[:, None] * stride_bk + offs_bn[None, :] * stride_bn

    acc = tl.zeros((BLOCK_M, BLOCK_N), dtype=tl.float32)
    for kk in range(0, tl.cdiv(K, BLOCK_K)):
        a = tl.load(a_ptrs, mask=offs_k[None, :] < K - kk * BLOCK_K, other=0.0)
        b = tl.load(b_ptrs, mask=offs_k[:, None] < K - kk * BLOCK_K, other=0.0)
        acc = tl.dot(a, b, acc)
        a_ptrs += BLOCK_K * stride_ak
        b_ptrs += BLOCK_K * stride_bk

    c = acc.to(c_ptr.dtype.element_ty)
    offs_cm = pid_m * BLOCK_M + tl.arange(0, BLOCK_M)
    offs_cn = pid_n * BLOCK_N + tl.arange(0, BLOCK_N)
    c_ptrs = c_ptr + offs_cm[:, None] * stride_cm + offs_cn[None, :] * stride_cn
    mask = (offs_cm[:, None] < M) & (offs_cn[None, :] < N)
    tl.store(c_ptrs, c, mask=mask)

# config = {"BLOCK_K": 64, "BLOCK_M": 256, "BLOCK_N": 64, "GROUP_M": 4, "arch": "sm_90", "dtype": "fp16", "num_ctas": 1, "num_stages": 3, "num_warps": 4}
# arch = sm_90


// ===== COMPILED SASS (sm_90a) =====

	.target	sm_90a

	.elftype	@"ET_EXEC"


//--------------------- .note.nv.tkinfo           --------------------------
	.section	.note.nv.tkinfo,"",@"SHT_NOTE"
	.sectionflags	@"SHF_NOTE_NV_TKINFO"
	.tkinfo
        /*0018*/ 	.word	0x00000002
        /*0030*/ 	.string	""
        /*0030*/ 	.string	"ptxas"
        /*0030*/ 	.string	"Cuda compilation tools, release 13.0, V13.0.88"
        /*0030*/ 	.string	"Build cuda_13.0.r13.0/compiler.36424714_0"
        /*0030*/ 	.string	"-v  -suppress-debug-info  -lineinfo  -arch sm_90a "



//--------------------- .note.nv.cuinfo           --------------------------
	.section	.note.nv.cuinfo,"",@"SHT_NOTE"
	.sectionflags	@"SHF_NOTE_NV_CUINFO"
        /*0018*/ 	.short	0x0002
        /*001a*/ 	.short	0x005a
        /*001c*/ 	.short	0x0082
	.zero		2


//--------------------- .nv.info                  --------------------------
	.section	.nv.info,"",@"SHT_CUDA_INFO"
	.align	4


	//----- nvinfo : EIATTR_REGCOUNT
	.align		4
        /*0000*/ 	.byte	0x04, 0x2f
        /*0002*/ 	.short	(.L_1 - .L_0)
	.align		4
.L_0:
        /*0004*/ 	.word	index@(matmul_kernel)
        /*0008*/ 	.word	0x000000ff


	//----- nvinfo : EIATTR_FRAME_SIZE
	.align		4
.L_1:
        /*000c*/ 	.byte	0x04, 0x11
        /*000e*/ 	.short	(.L_3 - .L_2)
	.align		4
.L_2:
        /*0010*/ 	.word	index@(matmul_kernel)
        /*0014*/ 	.word	0x00000660


	//----- nvinfo : EIATTR_MIN_STACK_SIZE
	.align		4
.L_3:
        /*0018*/ 	.byte	0x04, 0x12
        /*001a*/ 	.short	(.L_5 - .L_4)
	.align		4
.L_4:
        /*001c*/ 	.word	index@(matmul_kernel)
        /*0020*/ 	.word	0x00000660
.L_5:


//--------------------- .nv.compat                --------------------------
	.section	.nv.compat,"",@"SHT_CUDA_COMPAT_INFO"
	.align	4
        /*0000*/ 	.byte	0x02, 0x09, 0x01, 0x00, 0x02, 0x02, 0x04, 0x00, 0x02, 0x05, 0x05, 0x00, 0x03, 0x07, 0x01, 0x01
        /*0010*/ 	.byte	0x02, 0x03, 0x00, 0x00, 0x02, 0x06, 0x01, 0x00, 0x04, 0x0b, 0x08, 0x00, 0x00, 0x00, 0x00, 0x00
        /*0020*/ 	.byte	0x00, 0x00, 0x00, 0x00


//--------------------- .nv.info.matmul_kernel    --------------------------
	.section	.nv.info.matmul_kernel,"",@"SHT_CUDA_INFO"
	.sectionflags	@""
	.align	4


	//----- nvinfo : EIATTR_CUDA_API_VERSION
	.align		4
        /*0000*/ 	.byte	0x04, 0x37
        /*0002*/ 	.short	(.L_7 - .L_6)
.L_6:
        /*0004*/ 	.word	0x00000082


	//----- nvinfo : EIATTR_KPARAM_INFO
	.align		4
.L_7:
        /*0008*/ 	.byte	0x04, 0x17
        /*000a*/ 	.short	(.L_9 - .L_8)
.L_8:
        /*000c*/ 	.word	0x00000000
        /*0010*/ 	.short	0x000d
        /*0012*/ 	.short	0x0048
        /*0014*/ 	.byte	0x00, 0xf4, 0x21, 0x00


	//----- nvinfo : EIATTR_KPARAM_INFO
	.align		4
.L_9:
        /*0018*/ 	.byte	0x04, 0x17
        /*001a*/ 	.short	(.L_11 - .L_10)
.L_10:
        /*001c*/ 	.word	0x00000000
        /*0020*/ 	.short	0x000c
        /*0022*/ 	.short	0x0040
        /*0024*/ 	.byte	0x00, 0xf4, 0x21, 0x00


	//----- nvinfo : EIATTR_KPARAM_INFO
	.align		4
.L_11:
        /*0028*/ 	.byte	0x04, 0x17
        /*002a*/ 	.short	(.L_13 - .L_12)
.L_12:
        /*002c*/ 	.word	0x00000000
        /*0030*/ 	.short	0x000b
        /*0032*/ 	.short	0x0038
        /*0034*/ 	.byte	0x00, 0xf0, 0x11, 0x00


	//----- nvinfo : EIATTR_KPARAM_INFO
	.align		4
.L_13:
        /*0038*/ 	.byte	0x04, 0x17
        /*003a*/ 	.short	(.L_15 - .L_14)
.L_14:
        /*003c*/ 	.word	0x00000000
        /*0040*/ 	.short	0x000a
        /*0042*/ 	.short	0x0034
        /*0044*/ 	.byte	0x00, 0xf0, 0x11, 0x00


	//----- nvinfo : EIATTR_KPARAM_INFO
	.align		4
.L_15:
        /*0048*/ 	.byte	0x04, 0x17
        /*004a*/ 	.short	(.L_17 - .L_16)
.L_16:
        /*004c*/ 	.word	0x00000000
        /*0050*/ 	.short	0x0009
        /*0052*/ 	.short	0x0030
        /*0054*/ 	.byte	0x00, 0xf0, 0x11, 0x00


	//----- nvinfo : EIATTR_KPARAM_INFO
	.align		4
.L_17:
        /*0058*/ 	.byte	0x04, 0x17
        /*005a*/ 	.short	(.L_19 - .L_18)
.L_18:
        /*005c*/ 	.word	0x00000000
        /*0060*/ 	.short	0x0008
        /*0062*/ 	.short	0x002c
        /*0064*/ 	.byte	0x00, 0xf0, 0x11, 0x00


	//----- nvinfo : EIATTR_KPARAM_INFO
	.align		4
.L_19:
        /*0068*/ 	.byte	0x04, 0x17
        /*006a*/ 	.short	(.L_21 - .L_20)
.L_20:
        /*006c*/ 	.word	0x00000000
        /*0070*/ 	.short	0x0007
        /*0072*/ 	.short	0x0028
        /*0074*/ 	.byte	0x00, 0xf0, 0x11, 0x00


	//----- nvinfo : EIATTR_KPARAM_INFO
	.align		4
.L_21:
        /*0078*/ 	.byte	0x04, 0x17
        /*007a*/ 	.short	(.L_23 - .L_22)
.L_22:
        /*007c*/ 	.word	0x00000000
        /*0080*/ 	.short	0x0006
        /*0082*/ 	.short	0x0024
        /*0084*/ 	.byte	0x00, 0xf0, 0x11, 0x00


	//----- nvinfo : EIATTR_KPARAM_INFO
	.align		4
.L_23:
        /*0088*/ 	.byte	0x04, 0x17
        /*008a*/ 	.short	(.L_25 - .L_24)
.L_24:
        /*008c*/ 	.word	0x00000000
        /*0090*/ 	.short	0x0005
        /*0092*/ 	.short	0x0020
        /*0094*/ 	.byte	0x00, 0xf0, 0x11, 0x00


	//----- nvinfo : EIATTR_KPARAM_INFO
	.align		4
.L_25:
        /*0098*/ 	.byte	0x04, 0x17
        /*009a*/ 	.short	(.L_27 - .L_26)
.L_26:
        /*009c*/ 	.word	0x00000000
        /*00a0*/ 	.short	0x0004
        /*00a2*/ 	.short	0x001c
        /*00a4*/ 	.byte	0x00, 0xf0, 0x11, 0x00


	//----- nvinfo : EIATTR_KPARAM_INFO
	.align		4
.L_27:
        /*00a8*/ 	.byte	0x04, 0x17
        /*00aa*/ 	.short	(.L_29 - .L_28)
.L_28:
        /*00ac*/ 	.word	0x00000000
        /*00b0*/ 	.short	0x0003
        /*00b2*/ 	.short	0x0018
        /*00b4*/ 	.byte	0x00, 0xf0, 0x11, 0x00


	//----- nvinfo : EIATTR_KPARAM_INFO
	.align		4
.L_29:
        /*00b8*/ 	.byte	0x04, 0x17
        /*00ba*/ 	.short	(.L_31 - .L_30)
.L_30:
        /*00bc*/ 	.word	0x00000000
        /*00c0*/ 	.short	0x0002
        /*00c2*/ 	.short	0x0010
        /*00c4*/ 	.byte	0x00, 0xf4, 0x21, 0x00


	//----- nvinfo : EIATTR_KPARAM_INFO
	.align		4
.L_31:
        /*00c8*/ 	.byte	0x04, 0x17
        /*00ca*/ 	.short	(.L_33 - .L_32)
.L_32:
        /*00cc*/ 	.word	0x00000000
        /*00d0*/ 	.short	0x0001
        /*00d2*/ 	.short	0x0008
        /*00d4*/ 	.byte	0x00, 0xf4, 0x21, 0x00


	//----- nvinfo : EIATTR_KPARAM_INFO
	.align		4
.L_33:
        /*00d8*/ 	.byte	0x04, 0x17
        /*00da*/ 	.short	(.L_35 - .L_34)
.L_34:
        /*00dc*/ 	.word	0x00000000
        /*00e0*/ 	.short	0x0000
        /*00e2*/ 	.short	0x0000
        /*00e4*/ 	.byte	0x00, 0xf4, 0x21, 0x00


	//----- nvinfo : EIATTR_SPARSE_MMA_MASK
	.align		4
.L_35:
        /*00e8*/ 	.byte	0x03, 0x50
        /*00ea*/ 	.short	0x0000


	//----- nvinfo : EIATTR_MAXREG_COUNT
	.align		4
        /*00ec*/ 	.byte	0x03, 0x1b
        /*00ee*/ 	.short	0x00ff


	//----- nvinfo : EIATTR_NUM_BARRIERS
	.align		4
        /*00f0*/ 	.byte	0x02, 0x4c
        /*00f2*/ 	.byte	0x01
	.zero		1


	//----- nvinfo : EIATTR_ANNOTATIONS
	.align		4
        /*00f4*/ 	.byte	0x04, 0x55
        /*00f6*/ 	.short	(.L_37 - .L_36)


	//   ....[0]....
.L_36:
        /*00f8*/ 	.word	0x00000001
        /*00fc*/ 	.byte	0x30, 0x2b, 0x00, 0x00, 0x01, 0x00, 0x00, 0x00, 0xd0, 0x2b, 0x00, 0x00, 0x01, 0x00, 0x00, 0x00
        /* <DEDUP_REMOVED lines=671> */
        /*2afc*/ 	.byte	0xd0, 0xdf, 0x00, 0x00


	//----- nvinfo : EIATTR_MERCURY_ISA_VERSION
	.align		4
.L_37:
        /*2b00*/ 	.byte	0x03, 0x5f
        /*2b02*/ 	.short	0x0101


	//----- nvinfo : EIATTR_EXIT_INSTR_OFFSETS
	.align		4
        /*2b04*/ 	.byte	0x04, 0x1c
        /*2b06*/ 	.short	(.L_39 - .L_38)


	//   ....[0]....
.L_38:
        /*2b08*/ 	.word	0x000119d0


	//   ....[1]....
        /*2b0c*/ 	.word	0x00011a00


	//----- nvinfo : EIATTR_REQNTID
	.align		4
.L_39:
        /*2b10*/ 	.byte	0x04, 0x10
        /*2b12*/ 	.short	(.L_41 - .L_40)
.L_40:
        /*2b14*/ 	.word	0x00000080
        /*2b18*/ 	.word	0x00000001
        /*2b1c*/ 	.word	0x00000001


	//----- nvinfo : EIATTR_CBANK_PARAM_SIZE
	.align		4
.L_41:
        /*2b20*/ 	.byte	0x03, 0x19
        /*2b22*/ 	.short	0x0050


	//----- nvinfo : EIATTR_PARAM_CBANK
	.align		4
        /*2b24*/ 	.byte	0x04, 0x0a
        /*2b26*/ 	.short	(.L_43 - .L_42)
	.align		4
.L_42:
        /*2b28*/ 	.word	index@(.nv.constant0.matmul_kernel)
        /*2b2c*/ 	.short	0x0210
        /*2b2e*/ 	.short	0x0050


	//----- nvinfo : EIATTR_SW_WAR
	.align		4
.L_43:
        /*2b30*/ 	.byte	0x04, 0x36
        /*2b32*/ 	.short	(.L_45 - .L_44)
.L_44:
        /*2b34*/ 	.word	0x00000008
.L_45:


//--------------------- .nv.callgraph             --------------------------
	.section	.nv.callgraph,"",@"SHT_CUDA_CALLGRAPH"
	.align	4
	.sectionentsize	8
	.align		4
        /*0000*/ 	.word	0x00000000
	.align		4
        /*0004*/ 	.word	0xffffffff
	.align		4
        /*0008*/ 	.word	0x00000000
	.align		4
        /*000c*/ 	.word	0xfffffffe
	.align		4
        /*0010*/ 	.word	0x00000000
	.align		4
        /*0014*/ 	.word	0xfffffffd
	.align		4
        /*0018*/ 	.word	0x00000000
	.align		4
        /*001c*/ 	.word	0xfffffffc


//--------------------- .text.matmul_kernel       --------------------------
	.section	.text.matmul_kernel,"ax",@progbits
	.align	128
        .global         matmul_kernel
        .type           matmul_kernel,@function
        .size           matmul_kernel,(.L_x_3 - matmul_kernel)
        .other          matmul_kernel,@"STO_CUDA_ENTRY STV_DEFAULT"
matmul_kernel:
.text.matmul_kernel:
[----:B------:R-:W0:Y:S08]  /*0000*/  LDC R1, c[0x0][0x28] ;  /* 0x00000a00ff017b82 */ /* 0x000e300000000800 */
[----:B------:R-:W1:Y:S01]  /*0010*/  LDC.64 R8, c[0x0][0x228] ;  /* 0x00008a00ff087b82 */ /* 0x000e620000000a00 */
[----:B------:R-:W2:Y:S01]  /*0020*/  S2R R5, SR_CTAID.X ;  /* 0x0000000000057919 */ /* 0x000ea20000002500 */
[----:B------:R-:W-:Y:S01]  /*0030*/  UMOV UR4, 0x400 ;  /* 0x0000040000047882 */ /* 0x000fe20000000000 */
[----:B------:R-:W-:Y:S01]  /*0040*/  ULDC.64 UR6, c[0x0][0x208] ;  /* 0x0000820000067ab9 */ /* 0x000fe20000000a00 */
[----:B0-----:R-:W-:Y:S01]  /*0050*/  VIADD R1, R1, 0xfffff9a0 ;  /* 0xfffff9a001017836 */ /* 0x001fe20000000000 */
[----:B------:R-:W-:-:S02]  /*0060*/  CS2R R14, SRZ ;  /* 0x00000000000e7805 */ /* 0x000fc4000001ff00 */
[----:B------:R-:W-:Y:S02]  /*0070*/  CS2R R16, SRZ ;  /* 0x0000000000107805 */ /* 0x000fe4000001ff00 */
[----:B------:R-:W-:Y:S01]  /*0080*/  CS2R R18, SRZ ;  /* 0x0000000000127805 */ /* 0x000fe2000001ff00 */
[----:B------:R-:W0:Y:S01]  /*0090*/  LDC R36, c[0x0][0x230] ;  /* 0x00008c00ff247b82 */ /* 0x000e220000000800 */
[----:B------:R-:W-:Y:S02]  /*00a0*/  CS2R R20, SRZ ;  /* 0x0000000000147805 */ /* 0x000fe4000001ff00 */
[----:B------:R-:W-:Y:S02]  /*00b0*/  CS2R R22, SRZ ;  /* 0x0000000000167805 */ /* 0x000fe4000001ff00 */
[----:B------:R-:W-:Y:S02]  /*00c0*/  CS2R R32, SRZ ;  /* 0x0000000000207805 */ /* 0x000fe4000001ff00 */
[----:B------:R-:W-:-:S02]  /*00d0*/  CS2R R34, SRZ ;  /* 0x0000000000227805 */ /* 0x000fc4000001ff00 */
[----:B------:R-:W-:Y:S02]  /*00e0*/  CS2R R96, SRZ ;  /* 0x0000000000607805 */ /* 0x000fe4000001ff00 */
[----:B------:R-:W-:Y:S02]  /*00f0*/  CS2R R98, SRZ ;  /* 0x0000000000627805 */ /* 0x000fe4000001ff00 */
[----:B------:R-:W-:Y:S01]  /*0100*/  CS2R R100, SRZ ;  /* 0x0000000000647805 */ /* 0x000fe2000001ff00 */
[----:B------:R-:W3:Y:S01]  /*0110*/  S2UR UR5, SR_CgaCtaId ;  /* 0x00000000000579c3 */ /* 0x000ee20000008800 */
[----:B------:R-:W-:Y:S02]  /*0120*/  CS2R R102, SRZ ;  /* 0x0000000000667805 */ /* 0x000fe4000001ff00 */
[----:B------:R-:W-:Y:S02]  /*0130*/  CS2R R108, SRZ ;  /* 0x00000000006c7805 */ /* 0x000fe4000001ff00 */
[----:B------:R-:W-:-:S02]  /*0140*/  CS2R R110, SRZ ;  /* 0x00000000006e7805 */ /* 0x000fc4000001ff00 */
[----:B------:R-:W-:Y:S02]  /*0150*/  CS2R R104, SRZ ;  /* 0x0000000000687805 */ /* 0x000fe4000001ff00 */
[----:B------:R-:W-:Y:S02]  /*0160*/  CS2R R106, SRZ ;  /* 0x00000000006a7805 */ /* 0x000fe4000001ff00 */
[----:B------:R-:W-:Y:S02]  /*0170*/  CS2R R40, SRZ ;  /* 0x0000000000287805 */ /* 0x000fe4000001ff00 */
[----:B------:R-:W-:Y:S01]  /*0180*/  CS2R R42, SRZ ;  /* 0x00000000002a7805 */ /* 0x000fe2000001ff00 */
[----:B-1----:R-:W-:Y:S01]  /*0190*/  VIADD R0, R9, 0x3f ;  /* 0x0000003f09007836 */ /* 0x002fe20000000000 */
[----:B------:R-:W-:Y:S02]  /*01a0*/  CS2R R76, SRZ ;  /* 0x00000000004c7805 */ /* 0x000fe4000001ff00 */
[----:B------:R-:W-:-:S02]  /*01b0*/  CS2R R78, SRZ ;  /* 0x00000000004e7805 */ /* 0x000fc4000001ff00 */
[----:B------:R-:W-:Y:S02]  /*01c0*/  CS2R R44, SRZ ;  /* 0x00000000002c7805 */ /* 0x000fe4000001ff00 */
[----:B------:R-:W-:Y:S02]  /*01d0*/  CS2R R46, SRZ ;  /* 0x00000000002e7805 */ /* 0x000fe4000001ff00 */
[----:B------:R-:W-:Y:S02]  /*01e0*/  SHF.R.S32.HI R3, RZ, 0x1f, R0 ;  /* 0x0000001fff037819 */ /* 0x000fe40000011400 */
[----:B------:R-:W-:Y:S02]  /*01f0*/  CS2R R80, SRZ ;  /* 0x0000000000507805 */ /* 0x000fe4000001ff00 */
[----:B------:R-:W-:Y:S01]  /*0200*/  CS2R R82, SRZ ;  /* 0x0000000000527805 */ /* 0x000fe2000001ff00 */
[----:B0-----:R-:W-:Y:S01]  /*0210*/  VIADD R36, R36, 0x3f ;  /* 0x0000003f24247836 */ /* 0x001fe20000000000 */
[----:B------:R-:W-:-:S02]  /*0220*/  LEA.HI R3, R3, R0, RZ, 0x6 ;  /* 0x0000000003037211 */ /* 0x000fc400078f30ff */
[----:B------:R-:W-:Y:S02]  /*0230*/  CS2R R48, SRZ ;  /* 0x0000000000307805 */ /* 0x000fe4000001ff00 */
[----:B--2---:R-:W-:Y:S02]  /*0240*/  IABS R10, R5 ;  /* 0x00000005000a7213 */ /* 0x004fe40000000000 */
[----:B------:R-:W-:Y:S02]  /*0250*/  CS2R R50, SRZ ;  /* 0x0000000000327805 */ /* 0x000fe4000001ff00 */
[----:B------:R-:W-:Y:S02]  /*0260*/  SHF.R.S32.HI R3, RZ, 0x6, R3 ;  /* 0x00000006ff037819 */ /* 0x000fe40000011403 */
[----:B------:R-:W-:Y:S02]  /*0270*/  CS2R R84, SRZ ;  /* 0x0000000000547805 */ /* 0x000fe4000001ff00 */
[----:B------:R-:W-:Y:S01]  /*0280*/  CS2R R86, SRZ ;  /* 0x0000000000567805 */ /* 0x000fe2000001ff00 */
[----:B---3--:R-:W-:Y:S01]  /*0290*/  ULEA UR4, UR5, UR4, 0x18 ;  /* 0x0000000405047291 */ /* 0x008fe2000f8ec03f */
[----:B------:R-:W-:Y:S01]  /*02a0*/  CS2R R116, SRZ ;  /* 0x0000000000747805 */ /* 0x000fe2000001ff00 */
[----:B------:R-:W-:Y:S01]  /*02b0*/  IMAD.SHL.U32 R4, R3, 0x4, RZ ;  /* 0x0000000403047824 */ /* 0x000fe200078e00ff */
[----:B------:R-:W-:-:S04]  /*02c0*/  CS2R R118, SRZ ;  /* 0x0000000000767805 */ /* 0x000fc8000001ff00 */
[-C--:B------:R-:W-:Y:S02]  /*02d0*/  IABS R7, R4.reuse ;  /* 0x0000000400077213 */ /* 0x080fe40000000000 */
[----:B------:R-:W-:Y:S02]  /*02e0*/  IABS R12, R4 ;  /* 0x00000004000c7213 */ /* 0x000fe40000000000 */
[----:B------:R-:W0:Y:S08]  /*02f0*/  I2F.RP R0, R7 ;  /* 0x0000000700007306 */ /* 0x000e300000209400 */
[----:B0-----:R-:W0:Y:S02]  /*0300*/  MUFU.RCP R0, R0 ;  /* 0x0000000000007308 */ /* 0x001e240000001000 */
[----:B0-----:R-:W-:-:S02]  /*0310*/  VIADD R2, R0, 0xffffffe ;  /* 0x0ffffffe00027836 */ /* 0x001fc40000000000 */
[----:B------:R-:W-:-:S04]  /*0320*/  IMAD.MOV R0, RZ, RZ, -R12 ;  /* 0x000000ffff007224 */ /* 0x000fc800078e0a0c */
[----:B------:R0:W1:Y:S02]  /*0330*/  F2I.FTZ.U32.TRUNC.NTZ R3, R2 ;  /* 0x0000000200037305 */ /* 0x000064000021f000 */
[----:B0-----:R-:W-:Y:S02]  /*0340*/  IMAD.MOV.U32 R2, RZ, RZ, RZ ;  /* 0x000000ffff027224 */ /* 0x001fe400078e00ff */
[----:B-1----:R-:W-:-:S04]  /*0350*/  IMAD.MOV R6, RZ, RZ, -R3 ;  /* 0x000000ffff067224 */ /* 0x002fc800078e0a03 */
[----:B------:R-:W-:Y:S02]  /*0360*/  IMAD R11, R6, R7, RZ ;  /* 0x00000007060b7224 */ /* 0x000fe400078e02ff */
[----:B------:R-:W-:Y:S02]  /*0370*/  IMAD.MOV.U32 R6, RZ, RZ, R10 ;  /* 0x000000ffff067224 */ /* 0x000fe400078e000a */
[----:B------:R-:W-:-:S06]  /*0380*/  IMAD.HI.U32 R3, R3, R11, R2 ;  /* 0x0000000b03037227 */ /* 0x000fcc00078e0002 */
[----:B------:R-:W-:-:S04]  /*0390*/  IMAD.HI.U32 R3, R3, R6, RZ ;  /* 0x0000000603037227 */ /* 0x000fc800078e00ff */
[----:B------:R-:W-:-:S05]  /*03a0*/  IMAD R0, R3, R0, R6 ;  /* 0x0000000003007224 */ /* 0x000fca00078e0206 */
[----:B------:R-:W-:-:S13]  /*03b0*/  ISETP.GT.U32.AND P1, PT, R7, R0, PT ;  /* 0x000000000700720c */ /* 0x000fda0003f24070 */
[----:B------:R-:W-:Y:S02]  /*03c0*/  @!P1 IMAD.IADD R0, R0, 0x1, -R7 ;  /* 0x0000000100009824 */ /* 0x000fe400078e0a07 */
[----:B------:R-:W-:Y:S01]  /*03d0*/  @!P1 VIADD R3, R3, 0x1 ;  /* 0x0000000103039836 */ /* 0x000fe20000000000 */
[----:B------:R-:W-:Y:S02]  /*03e0*/  ISETP.NE.AND P1, PT, R4, RZ, PT ;  /* 0x000000ff0400720c */ /* 0x000fe40003f25270 */
[----:B------:R-:W-:Y:S02]  /*03f0*/  ISETP.GE.U32.AND P0, PT, R0, R7, PT ;  /* 0x000000070000720c */ /* 0x000fe40003f06070 */
[----:B------:R-:W-:-:S04]  /*0400*/  LOP3.LUT R0, R5, R4, RZ, 0x3c, !PT ;  /* 0x0000000405007212 */ /* 0x000fc800078e3cff */
[----:B------:R-:W-:Y:S01]  /*0410*/  ISETP.GE.AND P2, PT, R0, RZ, PT ;  /* 0x000000ff0000720c */ /* 0x000fe20003f46270 */
[----:B------:R-:W-:-:S06]  /*0420*/  VIADD R0, R8, 0xff ;  /* 0x000000ff08007836 */ /* 0x000fcc0000000000 */
[----:B------:R-:W-:-:S04]  /*0430*/  @P0 VIADD R3, R3, 0x1 ;  /* 0x0000000103030836 */ /* 0x000fc80000000000 */
[----:B------:R-:W-:Y:S01]  /*0440*/  IMAD.MOV.U32 R2, RZ, RZ, R3 ;  /* 0x000000ffff027224 */ /* 0x000fe200078e0003 */
[----:B------:R-:W-:-:S03]  /*0450*/  SHF.R.S32.HI R3, RZ, 0x1f, R0 ;  /* 0x0000001fff037819 */ /* 0x000fc60000011400 */
[----:B------:R-:W-:Y:S01]  /*0460*/  @!P2 IMAD.MOV R2, RZ, RZ, -R2 ;  /* 0x000000ffff02a224 */ /* 0x000fe200078e0a02 */
[----:B------:R-:W-:Y:S02]  /*0470*/  @!P1 LOP3.LUT R2, RZ, R4, RZ, 0x33, !PT ;  /* 0x00000004ff029212 */ /* 0x000fe400078e33ff */
[----:B------:R-:W-:-:S03]  /*0480*/  LEA.HI R3, R3, R0, RZ, 0x8 ;  /* 0x0000000003037211 */ /* 0x000fc600078f40ff */
[----:B------:R-:W-:Y:S02]  /*0490*/  IMAD.SHL.U32 R6, R2, 0x4, RZ ;  /* 0x0000000402067824 */ /* 0x000fe400078e00ff */
[----:B------:R-:W-:-:S03]  /*04a0*/  IMAD.MOV R2, RZ, RZ, -R2 ;  /* 0x000000ffff027224 */ /* 0x000fc600078e0a02 */
[----:B------:R-:W-:Y:S01]  /*04b0*/  LEA.HI.SX32 R3, R3, -R6, 0x18 ;  /* 0x8000000603037211 */ /* 0x000fe200078fc2ff */
[----:B------:R-:W-:-:S03]  /*04c0*/  IMAD R4, R4, R2, R5 ;  /* 0x0000000204047224 */ /* 0x000fc600078e0205 */
[----:B------:R-:W-:Y:S02]  /*04d0*/  VIMNMX R13, R3, 0x4, PT ;  /* 0x00000004030d7848 */ /* 0x000fe40003fe0100 */
[----:B------:R-:W-:Y:S02]  /*04e0*/  IABS R11, R4 ;  /* 0x00000004000b7213 */ /* 0x000fe40000000000 */
[----:B------:R-:W-:-:S04]  /*04f0*/  IABS R7, R13 ;  /* 0x0000000d00077213 */ /* 0x000fc80000000000 */
[----:B------:R-:W0:Y:S08]  /*0500*/  I2F.RP R0, R7 ;  /* 0x0000000700007306 */ /* 0x000e300000209400 */
[----:B0-----:R-:W0:Y:S02]  /*0510*/  MUFU.RCP R0, R0 ;  /* 0x0000000000007308 */ /* 0x001e240000001000 */
[----:B0-----:R-:W-:-:S06]  /*0520*/  VIADD R3, R0, 0xffffffe ;  /* 0x0ffffffe00037836 */ /* 0x001fcc0000000000 */
[----:B------:R-:W0:Y:S02]  /*0530*/  F2I.FTZ.U32.TRUNC.NTZ R3, R3 ;  /* 0x0000000300037305 */ /* 0x000e24000021f000 */
[----:B0-----:R-:W-:-:S04]  /*0540*/  IMAD.MOV R10, RZ, RZ, -R3 ;  /* 0x000000ffff0a7224 */ /* 0x001fc800078e0a03 */
[----:B------:R-:W-:Y:S01]  /*0550*/  IMAD.MOV.U32 R2, RZ, RZ, R10 ;  /* 0x000000ffff027224 */ /* 0x000fe200078e000a */
[----:B------:R-:W-:-:S03]  /*0560*/  IABS R10, R13 ;  /* 0x0000000d000a7213 */ /* 0x000fc60000000000 */
[----:B------:R-:W-:Y:S02]  /*0570*/  IMAD R5, R2, R7, RZ ;  /* 0x0000000702057224 */ /* 0x000fe400078e02ff */
[----:B------:R-:W-:Y:S02]  /*0580*/  IMAD.MOV.U32 R2, RZ, RZ, RZ ;  /* 0x000000ffff027224 */ /* 0x000fe400078e00ff */
[----:B------:R-:W-:Y:S02]  /*0590*/  IMAD.MOV R0, RZ, RZ, -R10 ;  /* 0x000000ffff007224 */ /* 0x000fe400078e0a0a */
[----:B------:R-:W-:Y:S01]  /*05a0*/  IMAD.HI.U32 R2, R3, R5, R2 ;  /* 0x0000000503027227 */ /* 0x000fe200078e0002 */
[----:B------:R-:W0:Y:S05]  /*05b0*/  S2R R10, SR_TID.X ;  /* 0x00000000000a7919 */ /* 0x000e2a0000002100 */
[----:B------:R-:W-:-:S04]  /*05c0*/  IMAD.HI.U32 R2, R2, R11, RZ ;  /* 0x0000000b02027227 */ /* 0x000fc800078e00ff */
[----:B------:R-:W-:-:S05]  /*05d0*/  IMAD R0, R2, R0, R11 ;  /* 0x0000000002007224 */ /* 0x000fca00078e020b */
[----:B------:R-:W-:-:S13]  /*05e0*/  ISETP.GT.U32.AND P1, PT, R7, R0, PT ;  /* 0x000000000700720c */ /* 0x000fda0003f24070 */
[----:B------:R-:W-:Y:S02]  /*05f0*/  @!P1 IMAD.IADD R0, R0, 0x1, -R7 ;  /* 0x0000000100009824 */ /* 0x000fe400078e0a07 */
[----:B------:R-:W-:Y:S01]  /*0600*/  @!P1 VIADD R2, R2, 0x1 ;  /* 0x0000000102029836 */ /* 0x000fe20000000000 */
[----:B------:R-:W-:Y:S02]  /*0610*/  ISETP.NE.AND P1, PT, R13, RZ, PT ;  /* 0x000000ff0d00720c */ /* 0x000fe40003f25270 */
[----:B------:R-:W-:Y:S02]  /*0620*/  ISETP.GE.U32.AND P0, PT, R0, R7, PT ;  /* 0x000000070000720c */ /* 0x000fe40003f06070 */
[----:B------:R-:W-:Y:S02]  /*0630*/  LOP3.LUT R0, R4, R13, RZ, 0x3c, !PT ;  /* 0x0000000d04007212 */ /* 0x000fe400078e3cff */
[----:B0-----:R-:W-:Y:S02]  /*0640*/  LOP3.LUT R3, R10, 0x7f, RZ, 0xc0, !PT ;  /* 0x0000007f0a037812 */ /* 0x001fe400078ec0ff */
[----:B------:R-:W-:-:S07]  /*0650*/  ISETP.GE.AND P2, PT, R0, RZ, PT ;  /* 0x000000ff0000720c */ /* 0x000fce0003f46270 */
[----:B------:R-:W-:Y:S01]  /*0660*/  @P0 VIADD R2, R2, 0x1 ;  /* 0x0000000102020836 */ /* 0x000fe20000000000 */
[----:B------:R-:W-:-:S05]  /*0670*/  ISETP.GE.AND P0, PT, R36, 0x40, PT ;  /* 0x000000402400780c */ /* 0x000fca0003f06270 */
[----:B------:R-:W-:Y:S01]  /*0680*/  @!P2 IMAD.MOV R2, RZ, RZ, -R2 ;  /* 0x000000ffff02a224 */ /* 0x000fe200078e0a02 */
[----:B------:R-:W-:-:S05]  /*0690*/  @!P1 LOP3.LUT R2, RZ, R13, RZ, 0x33, !PT ;  /* 0x0000000dff029212 */ /* 0x000fca00078e33ff */
[----:B------:R-:W-:Y:S02]  /*06a0*/  IMAD.MOV R0, RZ, RZ, -R2 ;  /* 0x000000ffff007224 */ /* 0x000fe400078e0a02 */
[----:B------:R-:W-:Y:S02]  /*06b0*/  IMAD.SHL.U32 R2, R2, 0x40, RZ ;  /* 0x0000004002027824 */ /* 0x000fe400078e00ff */
[----:B------:R-:W-:Y:S01]  /*06c0*/  IMAD R0, R13, R0, R4 ;  /* 0x000000000d007224 */ /* 0x000fe200078e0204 */
[----:B------:R-:W-:Y:S02]  /*06d0*/  CS2R R12, SRZ ;  /* 0x00000000000c7805 */ /* 0x000fe4000001ff00 */
[----:B------:R-:W-:Y:S01]  /*06e0*/  CS2R R4, SRZ ;  /* 0x0000000000047805 */ /* 0x000fe2000001ff00 */
[----:B------:R-:W-:Y:S01]  /*06f0*/  IMAD.IADD R0, R6, 0x1, R0 ;  /* 0x0000000106007824 */ /* 0x000fe200078e0200 */
[----:B------:R-:W-:-:S03]  /*0700*/  CS2R R6, SRZ ;  /* 0x0000000000067805 */ /* 0x000fc6000001ff00 */
[----:B------:R-:W-:-:S04]  /*0710*/  IMAD R0, R0, 0x100, R3 ;  /* 0x0000010000007824 */ /* 0x000fc800078e0203 */
[----:B------:R-:W-:Y:S01]  /*0720*/  VIADD R3, R0, 0x80 ;  /* 0x0000008000037836 */ /* 0x000fe20000000000 */
[----:B------:R-:W-:Y:S06]  /*0730*/  @!P0 BRA `(.L_x_0) ;  /* 0x000000dc00ec8947 */ /* 0x000fec0003800000 */
[----:B------:R-:W-:Y:S01]  /*0740*/  IABS R14, R8 ;  /* 0x00000008000e7213 */ /* 0x000fe20000000000 */
[----:B------:R-:W-:Y:S01]  /*0750*/  ULDC UR5, c[0x0][0x234] ;  /* 0x00008d0000057ab9 */ /* 0x000fe20000000800 */
[----:B------:R-:W-:Y:S01]  /*0760*/  IABS R6, R9 ;  /* 0x0000000900067213 */ /* 0x000fe20000000000 */
[----:B------:R-:W-:Y:S01]  /*0770*/  ULDC.64 UR8, c[0x0][0x210] ;  /* 0x0000840000087ab9 */ /* 0x000fe20000000a00 */
[----:B------:R-:W0:Y:S01]  /*0780*/  I2F.RP R7, R14 ;  /* 0x0000000e00077306 */ /* 0x000e220000209400 */
[----:B------:R-:W-:Y:S01]  /*0790*/  IABS R16, R3 ;  /* 0x0000000300107213 */ /* 0x000fe20000000000 */
[----:B------:R-:W-:Y:S01]  /*07a0*/  ULDC UR60, c[0x0][0x23c] ;  /* 0x00008f00003c7ab9 */ /* 0x000fe20000000800 */
[----:B------:R-:W-:Y:S01]  /*07b0*/  ISETP.GE.AND P6, PT, R0, RZ, PT ;  /* 0x000000ff0000720c */ /* 0x000fe20003fc6270 */
[----:B------:R-:W-:Y:S01]  /*07c0*/  ULDC.64 UR10, c[0x0][0x218] ;  /* 0x00008600000a7ab9 */ /* 0x000fe20000000a00 */
[----:B------:R-:W-:Y:S01]  /*07d0*/  LOP3.LUT R152, R10, 0x3f, RZ, 0xc0, !PT ;  /* 0x0000003f0a987812 */ /* 0x000fe200078ec0ff */
[----:B------:R-:W-:Y:S01]  /*07e0*/  USHF.R.U32.HI UR20, URZ, 0x4, UR4 ;  /* 0x000000043f147899 */ /* 0x000fe20008011604 */
[----:B------:R-:W-:Y:S01]  /*07f0*/  CS2R R120, SRZ ;  /* 0x0000000000787805 */ /* 0x000fe2000001ff00 */
[----:B------:R-:W1:Y:S01]  /*0800*/  I2F.RP R11, R6 ;  /* 0x00000006000b7306 */ /* 0x000e620000209400 */
[----:B------:R-:W-:Y:S01]  /*0810*/  CS2R R122, SRZ ;  /* 0x00000000007a7805 */ /* 0x000fe2000001ff00 */
[----:B------:R-:W-:Y:S01]  /*0820*/  USGXT.U32 UR20, UR20, 0xe ;  /* 0x0000000e1414789a */ /* 0x000fe20008000000 */
[----:B------:R-:W-:-:S02]  /*0830*/  CS2R R124, SRZ ;  /* 0x00000000007c7805 */ /* 0x000fc4000001ff00 */
[----:B------:R-:W-:Y:S02]  /*0840*/  CS2R R126, SRZ ;  /* 0x00000000007e7805 */ /* 0x000fe4000001ff00 */
[----:B------:R-:W-:Y:S02]  /*0850*/  CS2R R128, SRZ ;  /* 0x0000000000807805 */ /* 0x000fe4000001ff00 */
[----:B------:R-:W-:Y:S02]  /*0860*/  CS2R R130, SRZ ;  /* 0x0000000000827805 */ /* 0x000fe4000001ff00 */
[----:B------:R-:W-:Y:S01]  /*0870*/  CS2R R132, SRZ ;  /* 0x0000000000847805 */ /* 0x000fe2000001ff00 */
[----:B0-----:R-:W0:Y:S01]  /*0880*/  MUFU.RCP R7, R7 ;  /* 0x0000000700077308 */ /* 0x001e220000001000 */
[----:B------:R-:W-:Y:S02]  /*0890*/  CS2R R134, SRZ ;  /* 0x0000000000867805 */ /* 0x000fe4000001ff00 */
[----:B------:R-:W-:-:S02]  /*08a0*/  CS2R R136, SRZ ;  /* 0x0000000000887805 */ /* 0x000fc4000001ff00 */
[----:B------:R-:W-:Y:S02]  /*08b0*/  CS2R R138, SRZ ;  /* 0x00000000008a7805 */ /* 0x000fe4000001ff00 */
[----:B------:R-:W-:Y:S02]  /*08c0*/  CS2R R140, SRZ ;  /* 0x00000000008c7805 */ /* 0x000fe4000001ff00 */
[----:B------:R-:W-:Y:S02]  /*08d0*/  CS2R R142, SRZ ;  /* 0x00000000008e7805 */ /* 0x000fe4000001ff00 */
[----:B------:R-:W-:Y:S02]  /*08e0*/  CS2R R144, SRZ ;  /* 0x0000000000907805 */ /* 0x000fe4000001ff00 */
[----:B------:R-:W-:Y:S01]  /*08f0*/  CS2R R146, SRZ ;  /* 0x0000000000927805 */ /* 0x000fe2000001ff00 */
[----:B-1----:R-:W1:Y:S01]  /*0900*/  MUFU.RCP R11, R11 ;  /* 0x0000000b000b7308 */ /* 0x002e620000001000 */
[----:B------:R-:W-:-:S02]  /*0910*/  CS2R R148, SRZ ;  /* 0x0000000000947805 */ /* 0x000fc4000001ff00 */
[----:B------:R-:W-:Y:S02]  /*0920*/  CS2R R150, SRZ ;  /* 0x0000000000967805 */ /* 0x000fe4000001ff00 */
[----:B------:R-:W-:Y:S02]  /*0930*/  CS2R R88, SRZ ;  /* 0x0000000000587805 */ /* 0x000fe4000001ff00 */
[----:B------:R-:W-:Y:S02]  /*0940*/  CS2R R90, SRZ ;  /* 0x00000000005a7805 */ /* 0x000fe4000001ff00 */
[----:B------:R-:W-:Y:S02]  /*0950*/  CS2R R92, SRZ ;  /* 0x00000000005c7805 */ /* 0x000fe4000001ff00 */
[----:B------:R-:W-:Y:S02]  /*0960*/  CS2R R94, SRZ ;  /* 0x00000000005e7805 */ /* 0x000fe4000001ff00 */
[----:B------:R-:W-:-:S02]  /*0970*/  CS2R R96, SRZ ;  /* 0x0000000000607805 */ /* 0x000fc4000001ff00 */
[----:B------:R-:W-:Y:S01]  /*0980*/  CS2R R98, SRZ ;  /* 0x0000000000627805 */ /* 0x000fe2000001ff00 */
[----:B0-----:R-:W-:Y:S01]  /*0990*/  VIADD R4, R7, 0xffffffe ;  /* 0x0ffffffe07047836 */ /* 0x001fe20000000000 */
[----:B------:R-:W-:Y:S02]  /*09a0*/  SHF.R.S32.HI R7, RZ, 0x1f, R36 ;  /* 0x0000001fff077819 */ /* 0x000fe40000011424 */
[----:B------:R-:W-:Y:S02]  /*09b0*/  CS2R R100, SRZ ;  /* 0x0000000000647805 */ /* 0x000fe4000001ff00 */
[----:B------:R-:W-:Y:S01]  /*09c0*/  CS2R R102, SRZ ;  /* 0x0000000000667805 */ /* 0x000fe2000001ff00 */
[----:B------:R0:W2:Y:S01]  /*09d0*/  F2I.FTZ.U32.TRUNC.NTZ R5, R4 ;  /* 0x0000000400057305 */ /* 0x0000a2000021f000 */
[----:B------:R-:W-:Y:S02]  /*09e0*/  LEA.HI R36, R7, R36, RZ, 0x6 ;  /* 0x0000002407247211 */ /* 0x000fe400078f30ff */
[----:B------:R-:W-:-:S02]  /*09f0*/  CS2R R104, SRZ ;  /* 0x0000000000687805 */ /* 0x000fc4000001ff00 */
[----:B------:R-:W-:Y:S01]  /*0a00*/  CS2R R106, SRZ ;  /* 0x00000000006a7805 */ /* 0x000fe2000001ff00 */
[----:B-1----:R-:W-:Y:S01]  /*0a10*/  VIADD R12, R11, 0xffffffe ;  /* 0x0ffffffe0b0c7836 */ /* 0x002fe20000000000 */
[----:B------:R-:W-:Y:S02]  /*0a20*/  IABS R11, R0 ;  /* 0x00000000000b7213 */ /* 0x000fe40000000000 */
[----:B------:R-:W-:Y:S02]  /*0a30*/  CS2R R108, SRZ ;  /* 0x00000000006c7805 */ /* 0x000fe4000001ff00 */
[----:B------:R-:W-:Y:S01]  /*0a40*/  CS2R R110, SRZ ;  /* 0x00000000006e7805 */ /* 0x000fe2000001ff00 */
[----:B------:R1:W3:Y:S01]  /*0a50*/  F2I.FTZ.U32.TRUNC.NTZ R13, R12 ;  /* 0x0000000c000d7305 */ /* 0x0002e2000021f000 */
[----:B0-----:R-:W-:Y:S01]  /*0a60*/  IMAD.MOV.U32 R4, RZ, RZ, RZ ;  /* 0x000000ffff047224 */ /* 0x001fe200078e00ff */
[----:B------:R-:W-:Y:S02]  /*0a70*/  CS2R R112, SRZ ;  /* 0x0000000000707805 */ /* 0x000fe4000001ff00 */
[----:B------:R-:W-:-:S02]  /*0a80*/  CS2R R114, SRZ ;  /* 0x0000000000727805 */ /* 0x000fc4000001ff00 */
[----:B------:R-:W-:Y:S02]  /*0a90*/  CS2R R116, SRZ ;  /* 0x0000000000747805 */ /* 0x000fe4000001ff00 */
[----:B------:R-:W-:Y:S02]  /*0aa0*/  CS2R R118, SRZ ;  /* 0x0000000000767805 */ /* 0x000fe4000001ff00 */
[----:B------:R-:W-:Y:S01]  /*0ab0*/  CS2R R78, SRZ ;  /* 0x00000000004e7805 */ /* 0x000fe2000001ff00 */
[----:B--2---:R-:W-:Y:S01]  /*0ac0*/  IMAD.MOV R15, RZ, RZ, -R5 ;  /* 0x000000ffff0f7224 */ /* 0x004fe200078e0a05 */
[----:B------:R-:W-:Y:S02]  /*0ad0*/  CS2R R80, SRZ ;  /* 0x0000000000507805 */ /* 0x000fe4000001ff00 */
[----:B-1----:R-:W-:Y:S02]  /*0ae0*/  SHF.R.U32.HI R12, RZ, 0x6, R10 ;  /* 0x00000006ff0c7819 */ /* 0x002fe4000001160a */
[----:B------:R-:W-:Y:S01]  /*0af0*/  CS2R R82, SRZ ;  /* 0x0000000000527805 */ /* 0x000fe2000001ff00 */
[----:B------:R-:W-:Y:S01]  /*0b00*/  IMAD R15, R15, R14, RZ ;  /* 0x0000000e0f0f7224 */ /* 0x000fe200078e02ff */
[----:B------:R-:W-:-:S02]  /*0b10*/  CS2R R84, SRZ ;  /* 0x0000000000547805 */ /* 0x000fc4000001ff00 */
[----:B------:R-:W-:Y:S01]  /*0b20*/  SGXT.U32 R7, R12, 0x1 ;  /* 0x000000010c07781a */ /* 0x000fe20000000000 */
[----:B------:R-:W-:Y:S01]  /*0b30*/  IMAD.MOV.U32 R12, RZ, RZ, RZ ;  /* 0x000000ffff0c7224 */ /* 0x000fe200078e00ff */
[----:B------:R-:W-:Y:S01]  /*0b40*/  CS2R R86, SRZ ;  /* 0x0000000000567805 */ /* 0x000fe2000001ff00 */
[----:B------:R-:W-:Y:S01]  /*0b50*/  IMAD.HI.U32 R5, R5, R15, R4 ;  /* 0x0000000f05057227 */ /* 0x000fe200078e0004 */
[----:B------:R-:W-:Y:S01]  /*0b60*/  LOP3.LUT R22, R2, R7, RZ, 0xfc, !PT ;  /* 0x0000000702167212 */ /* 0x000fe200078efcff */
[----:B------:R-:W-:Y:S02]  /*0b70*/  UMOV UR23, 0x40000040 ;  /* 0x4000004000177882 */ /* 0x000fe40000000000 */
[----:B------:R-:W-:Y:S01]  /*0b80*/  IMAD.MOV.U32 R15, RZ, RZ, R16 ;  /* 0x000000ffff0f7224 */ /* 0x000fe200078e0010 */
[C---:B------:R-:W-:Y:S01]  /*0b90*/  LOP3.LUT R7, R22.reuse, 0x3e, RZ, 0xfc, !PT ;  /* 0x0000003e16077812 */ /* 0x040fe200078efcff */
[----:B------:R-:W-:Y:S01]  /*0ba0*/  IMAD.HI.U32 R4, R5, R11, RZ ;  /* 0x0000000b05047227 */ /* 0x000fe200078e00ff */
[----:B------:R-:W-:-:S02]  /*0bb0*/  LOP3.LUT R21, R22, 0x38, RZ, 0xfc, !PT ;  /* 0x0000003816157812 */ /* 0x000fc400078efcff */
[----:B------:R-:W-:Y:S01]  /*0bc0*/  ISETP.GE.AND P1, PT, R7, RZ, PT ;  /* 0x000000ff0700720c */ /* 0x000fe20003f26270 */
[----:B------:R-:W-:Y:S01]  /*0bd0*/  IMAD.HI.U32 R5, R5, R15, RZ ;  /* 0x0000000f05057227 */ /* 0x000fe200078e00ff */
[----:B------:R-:W-:Y:S02]  /*0be0*/  IABS R20, R21 ;  /* 0x0000001500147213 */ /* 0x000fe40000000000 */
[C---:B------:R-:W-:Y:S01]  /*0bf0*/  LOP3.LUT R24, R22.reuse, 0x34, RZ, 0xfc, !PT ;  /* 0x0000003416187812 */ /* 0x040fe200078efcff */
[----:B------:R-:W-:Y:S01]  /*0c00*/  IMAD.MOV R4, RZ, RZ, -R4 ;  /* 0x000000ffff047224 */ /* 0x000fe200078e0a04 */
[----:B------:R-:W-:Y:S01]  /*0c10*/  LOP3.LUT R26, R22, 0x2a, RZ, 0xfc, !PT ;  /* 0x0000002a161a7812 */ /* 0x000fe200078efcff */
[----:B------:R-:W-:Y:S01]  /*0c20*/  IMAD.MOV R5, RZ, RZ, -R5 ;  /* 0x000000ffff057224 */ /* 0x000fe200078e0a05 */
[----:B------:R-:W-:Y:S01]  /*0c30*/  IABS R23, R24 ;  /* 0x0000001800177213 */ /* 0x000fe20000000000 */
[----:B------:R-:W-:Y:S01]  /*0c40*/  IMAD R4, R14, R4, R11 ;  /* 0x000000040e047224 */ /* 0x000fe200078e020b */
[----:B------:R-:W-:Y:S01]  /*0c50*/  LOP3.LUT R11, R22, 0x3c, RZ, 0xfc, !PT ;  /* 0x0000003c160b7812 */ /* 0x000fe200078efcff */
[C---:B------:R-:W-:Y:S01]  /*0c60*/  IMAD R5, R14.reuse, R5, R15 ;  /* 0x000000050e057224 */ /* 0x040fe200078e020f */
[----:B------:R-:W-:Y:S01]  /*0c70*/  IABS R15, R7 ;  /* 0x00000007000f7213 */ /* 0x000fe20000000000 */
[----:B---3--:R-:W-:Y:S01]  /*0c80*/  IMAD.MOV R17, RZ, RZ, -R13 ;  /* 0x000000ffff117224 */ /* 0x008fe200078e0a0d */
[----:B------:R-:W-:-:S02]  /*0c90*/  ISETP.GT.U32.AND P3, PT, R14, R4, PT ;  /* 0x000000040e00720c */ /* 0x000fc40003f64070 */
[----:B------:R-:W-:Y:S01]  /*0ca0*/  ISETP.GT.U32.AND P4, PT, R14, R5, PT ;  /* 0x000000050e00720c */ /* 0x000fe20003f84070 */
[----:B------:R-:W-:Y:S01]  /*0cb0*/  IMAD R17, R17, R6, RZ ;  /* 0x0000000611117224 */ /* 0x000fe200078e02ff */
[----:B------:R-:W-:Y:S02]  /*0cc0*/  ISETP.GE.AND P0, PT, R11, RZ, PT ;  /* 0x000000ff0b00720c */ /* 0x000fe40003f06270 */
[----:B------:R-:W-:Y:S01]  /*0cd0*/  IABS R33, R26 ;  /* 0x0000001a00217213 */ /* 0x000fe20000000000 */
[----:B------:R-:W-:Y:S01]  /*0ce0*/  IMAD.HI.U32 R13, R13, R17, R12 ;  /* 0x000000110d0d7227 */ /* 0x000fe200078e000c */
[----:B------:R-:W-:Y:S02]  /*0cf0*/  IABS R17, R11 ;  /* 0x0000000b00117213 */ /* 0x000fe40000000000 */
[C---:B------:R-:W-:Y:S02]  /*0d00*/  LOP3.LUT R12, R22.reuse, 0x3a, RZ, 0xfc, !PT ;  /* 0x0000003a160c7812 */ /* 0x040fe400078efcff */
[----:B------:R-:W-:Y:S01]  /*0d10*/  LOP3.LUT R28, R22, 0xa, RZ, 0xfc, !PT ;  /* 0x0000000a161c7812 */ /* 0x000fe200078efcff */
[----:B------:R-:W-:Y:S01]  /*0d20*/  @!P3 IMAD.IADD R4, R4, 0x1, -R14 ;  /* 0x000000010404b824 */ /* 0x000fe200078e0a0e */
[----:B------:R-:W-:Y:S01]  /*0d30*/  IABS R19, R12 ;  /* 0x0000000c00137213 */ /* 0x000fe20000000000 */
[----:B------:R-:W-:Y:S01]  /*0d40*/  IMAD.HI.U32 R7, R13, R15, RZ ;  /* 0x0000000f0d077227 */ /* 0x000fe200078e00ff */
[----:B------:R-:W-:-:S02]  /*0d50*/  ISETP.GE.AND P2, PT, R12, RZ, PT ;  /* 0x000000ff0c00720c */ /* 0x000fc40003f46270 */
[----:B------:R-:W-:Y:S01]  /*0d60*/  IABS R67, R28 ;  /* 0x0000001c00437213 */ /* 0x000fe20000000000 */
[----:B------:R-:W-:Y:S01]  /*0d70*/  @!P4 IMAD.IADD R5, R5, 0x1, -R14 ;  /* 0x000000010505c824 */ /* 0x000fe200078e0a0e */
[----:B------:R-:W-:Y:S01]  /*0d80*/  ISETP.GT.U32.AND P4, PT, R14, R4, PT ;  /* 0x000000040e00720c */ /* 0x000fe20003f84070 */
[C---:B------:R-:W-:Y:S01]  /*0d90*/  IMAD.HI.U32 R11, R13.reuse, R17, RZ ;  /* 0x000000110d0b7227 */ /* 0x040fe200078e00ff */
[----:B------:R-:W-:Y:S02]  /*0da0*/  LOP3.LUT R30, R22, 0x8, RZ, 0xfc, !PT ;  /* 0x00000008161e7812 */ /* 0x000fe400078efcff */
[----:B------:R-:W-:Y:S01]  /*0db0*/  ISETP.GT.U32.AND P5, PT, R14, R5, PT ;  /* 0x000000050e00720c */ /* 0x000fe20003fa4070 */
[----:B------:R-:W-:Y:S01]  /*0dc0*/  IMAD.MOV R16, RZ, RZ, -R7 ;  /* 0x000000ffff107224 */ /* 0x000fe200078e0a07 */
[----:B------:R-:W-:Y:S01]  /*0dd0*/  IABS R69, R30 ;  /* 0x0000001e00457213 */ /* 0x000fe20000000000 */
[----:B------:R-:W-:Y:S01]  /*0de0*/  IMAD.MOV R18, RZ, RZ, -R11 ;  /* 0x000000ffff127224 */ /* 0x000fe200078e0a0b */
[----:B------:R-:W-:Y:S01]  /*0df0*/  LOP3.LUT R32, R22, 0x6, RZ, 0xfc, !PT ;  /* 0x0000000616207812 */ /* 0x000fe200078efcff */
[----:B------:R-:W-:Y:S01]  /*0e00*/  IMAD.HI.U32 R12, R13, R19, RZ ;  /* 0x000000130d0c7227 */ /* 0x000fe200078e00ff */
[----:B------:R-:W-:-:S02]  /*0e10*/  IABS R75, R22 ;  /* 0x00000016004b7213 */ /* 0x000fc40000000000 */
[----:B------:R-:W-:Y:S01]  /*0e20*/  IABS R71, R32 ;  /* 0x0000002000477213 */ /* 0x000fe20000000000 */
[----:B------:R-:W-:Y:S01]  /*0e30*/  IMAD R11, R6, R16, R15 ;  /* 0x00000010060b7224 */ /* 0x000fe200078e020f */
[C---:B------:R-:W-:Y:S01]  /*0e40*/  LOP3.LUT R34, R22.reuse, 0x4, RZ, 0xfc, !PT ;  /* 0x0000000416227812 */ /* 0x040fe200078efcff */
[----:B------:R-:W-:Y:S01]  /*0e50*/  IMAD.MOV R12, RZ, RZ, -R12 ;  /* 0x000000ffff0c7224 */ /* 0x000fe200078e0a0c */
[----:B------:R-:W-:Y:S01]  /*0e60*/  LOP3.LUT R38, R22, 0x2, RZ, 0xfc, !PT ;  /* 0x0000000216267812 */ /* 0x000fe200078efcff */
[C---:B------:R-:W-:Y:S01]  /*0e70*/  IMAD R15, R6.reuse, R18, R17 ;  /* 0x00000012060f7224 */ /* 0x040fe200078e0211 */
[C---:B------:R-:W-:Y:S01]  /*0e80*/  ISETP.GT.U32.AND P3, PT, R6.reuse, R11, PT ;  /* 0x0000000b0600720c */ /* 0x040fe20003f64070 */
[----:B------:R-:W-:Y:S01]  /*0e90*/  IMAD R17, R6, R12, R19 ;  /* 0x0000000c06117224 */ /* 0x000fe200078e0213 */
[----:B------:R-:W-:Y:S01]  /*0ea0*/  IABS R73, R34 ;  /* 0x0000002200497213 */ /* 0x000fe20000000000 */
[----:B------:R-:W-:Y:S01]  /*0eb0*/  @!P4 IMAD.IADD R4, R4, 0x1, -R14 ;  /* 0x000000010404c824 */ /* 0x000fe200078e0a0e */
[----:B------:R-:W-:Y:S01]  /*0ec0*/  ISETP.GE.AND P4, PT, R3, RZ, PT ;  /* 0x000000ff0300720c */ /* 0x000fe20003f86270 */
[----:B------:R-:W-:-:S04]  /*0ed0*/  IMAD.HI.U32 R7, R13, R20, RZ ;  /* 0x000000140d077227 */ /* 0x000fc800078e00ff */
[----:B------:R-:W-:Y:S01]  /*0ee0*/  @!P6 IMAD.MOV R4, RZ, RZ, -R4 ;  /* 0x000000ffff04e224 */ /* 0x000fe200078e0a04 */
[C---:B------:R-:W-:Y:S01]  /*0ef0*/  ISETP.GT.U32.AND P6, PT, R6.reuse, R17, PT ;  /* 0x000000110600720c */ /* 0x040fe20003fc4070 */
[----:B------:R-:W-:Y:S02]  /*0f00*/  IMAD.MOV R7, RZ, RZ, -R7 ;  /* 0x000000ffff077224 */ /* 0x000fe400078e0a07 */
[----:B------:R-:W-:Y:S01]  /*0f10*/  @!P5 IMAD.IADD R5, R5, 0x1, -R14 ;  /* 0x000000010505d824 */ /* 0x000fe200078e0a0e */
[C---:B------:R-:W-:Y:S01]  /*0f20*/  ISETP.GT.U32.AND P5, PT, R6.reuse, R15, PT ;  /* 0x0000000f0600720c */ /* 0x040fe20003fa4070 */
[----:B------:R-:W-:Y:S01]  /*0f30*/  IMAD R19, R6, R7, R20 ;  /* 0x0000000706137224 */ /* 0x000fe200078e0214 */
[----:B------:R-:W-:Y:S01]  /*0f40*/  LOP3.LUT R20, R22, 0x36, RZ, 0xfc, !PT ;  /* 0x0000003616147812 */ /* 0x000fe200078efcff */
[----:B------:R-:W-:Y:S02]  /*0f50*/  @!P3 IMAD.IADD R11, R11, 0x1, -R6 ;  /* 0x000000010b0bb824 */ /* 0x000fe400078e0a06 */
[----:B------:R-:W-:Y:S01]  /*0f60*/  IMAD.MOV.U32 R12, RZ, RZ, R5 ;  /* 0x000000ffff0c7224 */ /* 0x000fe200078e0005 */
[----:B------:R-:W-:Y:S01]  /*0f70*/  IABS R18, R20 ;  /* 0x0000001400127213 */ /* 0x000fe20000000000 */
[----:B------:R-:W-:Y:S01]  /*0f80*/  IMAD.HI.U32 R16, R13, R23, RZ ;  /* 0x000000170d107227 */ /* 0x000fe200078e00ff */
[----:B------:R-:W-:-:S02]  /*0f90*/  ISETP.GT.U32.AND P3, PT, R6, R11, PT ;  /* 0x0000000b0600720c */ /* 0x000fc40003f64070 */
[----:B------:R-:W-:Y:S01]  /*0fa0*/  LOP3.LUT R5, RZ, R8, RZ, 0x33, !PT ;  /* 0x00000008ff057212 */ /* 0x000fe200078e33ff */
[----:B------:R-:W-:Y:S01]  /*0fb0*/  @!P4 IMAD.MOV R12, RZ, RZ, -R12 ;  /* 0x000000ffff0cc224 */ /* 0x000fe200078e0a0c */
[----:B------:R-:W-:Y:S01]  /*0fc0*/  ISETP.NE.AND P4, PT, R8, RZ, PT ;  /* 0x000000ff0800720c */ /* 0x000fe20003f85270 */
[--C-:B------:R-:W-:Y:S02]  /*0fd0*/  @!P6 IMAD.IADD R17, R17, 0x1, -R6.reuse ;  /* 0x000000011111e824 */ /* 0x100fe400078e0a06 */
[----:B------:R-:W-:Y:S01]  /*0fe0*/  IMAD.HI.U32 R14, R13, R18, RZ ;  /* 0x000000120d0e7227 */ /* 0x000fe200078e00ff */
[C---:B------:R-:W-:Y:S02]  /*0ff0*/  SEL R7, R5.reuse, R4, !P4 ;  /* 0x0000000405077207 */ /* 0x040fe40006000000 */
[----:B------:R-:W-:Y:S01]  /*1000*/  SEL R8, R5, R12, !P4 ;  /* 0x0000000c05087207 */ /* 0x000fe20006000000 */
[----:B------:R-:W-:Y:S01]  /*1010*/  @!P5 IMAD.IADD R15, R15, 0x1, -R6 ;  /* 0x000000010f0fd824 */ /* 0x000fe200078e0a06 */
[C---:B------:R-:W-:Y:S01]  /*1020*/  ISETP.GT.U32.AND P5, PT, R6.reuse, R17, PT ;  /* 0x000000110600720c */ /* 0x040fe20003fa4070 */
[----:B------:R-:W-:Y:S01]  /*1030*/  IMAD.MOV R5, RZ, RZ, -R14 ;  /* 0x000000ffff057224 */ /* 0x000fe200078e0a0e */
[----:B------:R-:W-:Y:S01]  /*1040*/  ISETP.GE.AND P4, PT, R21, RZ, PT ;  /* 0x000000ff1500720c */ /* 0x000fe20003f86270 */
[----:B------:R-:W-:Y:S01]  /*1050*/  IMAD.MOV R16, RZ, RZ, -R16 ;  /* 0x000000ffff107224 */ /* 0x000fe200078e0a10 */
[C---:B------:R-:W-:Y:S01]  /*1060*/  ISETP.GT.U32.AND P6, PT, R6.reuse, R15, PT ;  /* 0x0000000f0600720c */ /* 0x040fe20003fc4070 */
[----:B------:R-:W-:Y:S01]  /*1070*/  @!P3 IMAD.IADD R11, R11, 0x1, -R6 ;  /* 0x000000010b0bb824 */ /* 0x000fe200078e0a06 */
[C---:B------:R-:W-:Y:S01]  /*1080*/  ISETP.GT.U32.AND P3, PT, R6.reuse, R19, PT ;  /* 0x000000130600720c */ /* 0x040fe20003f64070 */
[----:B------:R-:W-:Y:S01]  /*1090*/  IMAD R5, R6, R5, R18 ;  /* 0x0000000506057224 */ /* 0x000fe200078e0212 */
[----:B------:R-:W-:Y:S01]  /*10a0*/  LOP3.LUT R18, R22, 0x30, RZ, 0xfc, !PT ;  /* 0x0000003016127812 */ /* 0x000fe200078efcff */
[----:B------:R-:W-:Y:S01]  /*10b0*/  IMAD R23, R6, R16, R23 ;  /* 0x0000001006177224 */ /* 0x000fe200078e0217 */
[----:B------:R-:W-:Y:S01]  /*10c0*/  LOP3.LUT R16, R22, 0x32, RZ, 0xfc, !PT ;  /* 0x0000003216107812 */ /* 0x000fe200078efcff */
[----:B------:R-:W-:Y:S01]  /*10d0*/  @!P1 IMAD.MOV R11, RZ, RZ, -R11 ;  /* 0x000000ffff0b9224 */ /* 0x000fe200078e0a0b */
[C---:B------:R-:W-:Y:S01]  /*10e0*/  ISETP.GT.U32.AND P1, PT, R6.reuse, R5, PT ;  /* 0x000000050600720c */ /* 0x040fe20003f24070 */
[--C-:B------:R-:W-:Y:S01]  /*10f0*/  @!P5 IMAD.IADD R17, R17, 0x1, -R6.reuse ;  /* 0x000000011111d824 */ /* 0x100fe200078e0a06 */
[----:B------:R-:W-:Y:S01]  /*1100*/  ISETP.GT.U32.AND P5, PT, R6, R23, PT ;  /* 0x000000170600720c */ /* 0x000fe20003fa4070 */
[----:B------:R-:W-:Y:S01]  /*1110*/  IMAD R7, R7, UR5, RZ ;  /* 0x0000000507077c24 */ /* 0x000fe2000f8e02ff */
[----:B------:R-:W-:Y:S01]  /*1120*/  IABS R25, R16 ;  /* 0x0000001000197213 */ /* 0x000fe20000000000 */
[--C-:B------:R-:W-:Y:S01]  /*1130*/  @!P6 IMAD.IADD R15, R15, 0x1, -R6.reuse ;  /* 0x000000010f0fe824 */ /* 0x100fe200078e0a06 */
[----:B------:R-:W-:Y:S01]  /*1140*/  IABS R27, R18 ;  /* 0x00000012001b7213 */ /* 0x000fe20000000000 */
[----:B------:R-:W-:Y:S01]  /*1150*/  @!P3 IMAD.IADD R19, R19, 0x1, -R6 ;  /* 0x000000011313b824 */ /* 0x000fe200078e0a06 */
[----:B------:R-:W-:Y:S01]  /*1160*/  ISETP.GE.AND P6, PT, R20, RZ, PT ;  /* 0x000000ff1400720c */ /* 0x000fe20003fc6270 */
[----:B------:R-:W-:Y:S01]  /*1170*/  IMAD.HI.U32 R4, R13, R25, RZ ;  /* 0x000000190d047227 */ /* 0x000fe200078e00ff */
[----:B------:R-:W-:-:S02]  /*1180*/  LOP3.LUT R20, R22, 0x2e, RZ, 0xfc, !PT ;  /* 0x0000002e16147812 */ /* 0x000fc400078efcff */
[----:B------:R-:W-:Y:S01]  /*1190*/  ISETP.GE.AND P3, PT, R24, RZ, PT ;  /* 0x000000ff1800720c */ /* 0x000fe20003f66270 */
[--C-:B------:R-:W-:Y:S01]  /*11a0*/  @!P1 IMAD.IADD R5, R5, 0x1, -R6.reuse ;  /* 0x0000000105059824 */ /* 0x100fe200078e0a06 */
[C---:B------:R-:W-:Y:S01]  /*11b0*/  ISETP.GT.U32.AND P1, PT, R6.reuse, R19, PT ;  /* 0x000000130600720c */ /* 0x040fe20003f24070 */
[----:B------:R-:W-:Y:S01]  /*11c0*/  @!P5 IMAD.IADD R23, R23, 0x1, -R6 ;  /* 0x000000011717d824 */ /* 0x000fe200078e0a06 */
[----:B------:R-:W-:Y:S01]  /*11d0*/  IABS R29, R20 ;  /* 0x00000014001d7213 */ /* 0x000fe20000000000 */
[----:B------:R-:W-:Y:S01]  /*11e0*/  IMAD.MOV R12, RZ, RZ, -R4 ;  /* 0x000000ffff0c7224 */ /* 0x000fe200078e0a04 */
[----:B------:R-:W-:Y:S01]  /*11f0*/  ISETP.GT.U32.AND P5, PT, R6, R5, PT ;  /* 0x000000050600720c */ /* 0x000fe20003fa4070 */
[----:B------:R-:W-:Y:S01]  /*1200*/  IMAD.HI.U32 R4, R13, R27, RZ ;  /* 0x0000001b0d047227 */ /* 0x000fe200078e00ff */
[----:B------:R-:W-:-:S03]  /*1210*/  LOP3.LUT R24, R22, 0x2c, RZ, 0xfc, !PT ;  /* 0x0000002c16187812 */ /* 0x000fc600078efcff */
[----:B------:R-:W-:Y:S01]  /*1220*/  IMAD.MOV R4, RZ, RZ, -R4 ;  /* 0x000000ffff047224 */ /* 0x000fe200078e0a04 */
[----:B------:R-:W-:Y:S01]  /*1230*/  IABS R14, R24 ;  /* 0x00000018000e7213 */ /* 0x000fe20000000000 */
[C---:B------:R-:W-:Y:S02]  /*1240*/  IMAD R25, R6.reuse, R12, R25 ;  /* 0x0000000c06197224 */ /* 0x040fe400078e0219 */
[----:B------:R-:W-:Y:S02]  /*1250*/  IMAD R27, R6, R4, R27 ;  /* 0x00000004061b7224 */ /* 0x000fe400078e021b */
[----:B------:R-:W-:-:S04]  /*1260*/  IMAD.HI.U32 R4, R13, R29, RZ ;  /* 0x0000001d0d047227 */ /* 0x000fc800078e00ff */
[----:B------:R-:W-:Y:S01]  /*1270*/  @!P5 IMAD.IADD R5, R5, 0x1, -R6 ;  /* 0x000000010505d824 */ /* 0x000fe200078e0a06 */
[C---:B------:R-:W-:Y:S01]  /*1280*/  ISETP.GT.U32.AND P5, PT, R6.reuse, R27, PT ;  /* 0x0000001b0600720c */ /* 0x040fe20003fa4070 */
[----:B------:R-:W-:Y:S02]  /*1290*/  IMAD.MOV R12, RZ, RZ, -R4 ;  /* 0x000000ffff0c7224 */ /* 0x000fe400078e0a04 */
[----:B------:R-:W-:Y:S01]  /*12a0*/  @!P1 IMAD.IADD R19, R19, 0x1, -R6 ;  /* 0x0000000113139824 */ /* 0x000fe200078e0a06 */
[C---:B------:R-:W-:Y:S01]  /*12b0*/  ISETP.GT.U32.AND P1, PT, R6.reuse, R25, PT ;  /* 0x000000190600720c */ /* 0x040fe20003f24070 */
[----:B------:R-:W-:Y:S01]  /*12c0*/  IMAD R29, R6, R12, R29 ;  /* 0x0000000c061d7224 */ /* 0x000fe200078e021d */
[----:B------:R-:W-:Y:S01]  /*12d0*/  LOP3.LUT R12, R22, 0x28, RZ, 0xfc, !PT ;  /* 0x00000028160c7812 */ /* 0x000fe200078efcff */
[----:B------:R-:W-:Y:S02]  /*12e0*/  @!P4 IMAD.MOV R19, RZ, RZ, -R19 ;  /* 0x000000ffff13c224 */ /* 0x000fe400078e0a13 */
[----:B------:R-:W-:Y:S01]  /*12f0*/  IMAD.HI.U32 R4, R13, R14, RZ ;  /* 0x0000000e0d047227 */ /* 0x000fe200078e00ff */
[----:B------:R-:W-:-:S02]  /*1300*/  ISETP.GT.U32.AND P4, PT, R6, R29, PT ;  /* 0x0000001d0600720c */ /* 0x000fc40003f84070 */
[----:B------:R-:W-:Y:S01]  /*1310*/  IABS R35, R12 ;  /* 0x0000000c00237213 */ /* 0x000fe20000000000 */
[----:B------:R-:W-:Y:S02]  /*1320*/  @!P5 IMAD.IADD R27, R27, 0x1, -R6 ;  /* 0x000000011b1bd824 */ /* 0x000fe400078e0a06 */
[----:B------:R-:W-:Y:S01]  /*1330*/  @!P0 IMAD.MOV R15, RZ, RZ, -R15 ;  /* 0x000000ffff0f8224 */ /* 0x000fe200078e0a0f */
[C---:B------:R-:W-:Y:S01]  /*1340*/  ISETP.GT.U32.AND P0, PT, R6.reuse, R23, PT ;  /* 0x000000170600720c */ /* 0x040fe20003f04070 */
[----:B------:R-:W-:Y:S01]  /*1350*/  IMAD.MOV R31, RZ, RZ, -R4 ;  /* 0x000000ffff1f7224 */ /* 0x000fe200078e0a04 */
[----:B------:R-:W-:Y:S01]  /*1360*/  ISETP.GT.U32.AND P5, PT, R6, R27, PT ;  /* 0x0000001b0600720c */ /* 0x000fe20003fa4070 */
[----:B------:R-:W-:-:S04]  /*1370*/  IMAD.HI.U32 R4, R13, R33, RZ ;  /* 0x000000210d047227 */ /* 0x000fc800078e00ff */
[--C-:B------:R-:W-:Y:S02]  /*1380*/  @!P4 IMAD.IADD R29, R29, 0x1, -R6.reuse ;  /* 0x000000011d1dc824 */ /* 0x100fe400078e0a06 */
[----:B------:R-:W-:Y:S01]  /*1390*/  @!P1 IMAD.IADD R25, R25, 0x1, -R6 ;  /* 0x0000000119199824 */ /* 0x000fe200078e0a06 */
[----:B------:R-:W-:Y:S01]  /*13a0*/  ISETP.GE.AND P1, PT, R18, RZ, PT ;  /* 0x000000ff1200720c */ /* 0x000fe20003f26270 */
[----:B------:R-:W-:Y:S01]  /*13b0*/  IMAD.MOV.U32 R21, RZ, RZ, R5 ;  /* 0x000000ffff157224 */ /* 0x000fe200078e0005 */
[C---:B------:R-:W-:Y:S01]  /*13c0*/  ISETP.GT.U32.AND P4, PT, R6.reuse, R29, PT ;  /* 0x0000001d0600720c */ /* 0x040fe20003f84070 */
[----:B------:R-:W-:Y:S01]  /*13d0*/  IMAD R5, R6, R31, R14 ;  /* 0x0000001f06057224 */ /* 0x000fe200078e020e */
[----:B------:R-:W-:Y:S01]  /*13e0*/  LOP3.LUT R18, R22, 0x22, RZ, 0xfc, !PT ;  /* 0x0000002216127812 */ /* 0x000fe200078efcff */
[----:B------:R-:W-:Y:S02]  /*13f0*/  IMAD.MOV R4, RZ, RZ, -R4 ;  /* 0x000000ffff047224 */ /* 0x000fe400078e0a04 */
[----:B------:R-:W-:Y:S01]  /*1400*/  @!P2 IMAD.MOV R17, RZ, RZ, -R17 ;  /* 0x000000ffff11a224 */ /* 0x000fe200078e0a11 */
[C---:B------:R-:W-:Y:S01]  /*1410*/  ISETP.GT.U32.AND P2, PT, R6.reuse, R25, PT ;  /* 0x000000190600720c */ /* 0x040fe20003f44070 */
[--C-:B------:R-:W-:Y:S01]  /*1420*/  @!P5 IMAD.IADD R27, R27, 0x1, -R6.reuse ;  /* 0x000000011b1bd824 */ /* 0x100fe200078e0a06 */
[----:B------:R-:W-:Y:S01]  /*1430*/  ISETP.GT.U32.AND P5, PT, R6, R5, PT ;  /* 0x000000050600720c */ /* 0x000fe20003fa4070 */
[----:B------:R-:W-:Y:S01]  /*1440*/  @!P6 IMAD.MOV R21, RZ, RZ, -R21 ;  /* 0x000000ffff15e224 */ /* 0x000fe200078e0a15 */
[----:B------:R-:W-:Y:S01]  /*1450*/  ISETP.GE.AND P6, PT, R20, RZ, PT ;  /* 0x000000ff1400720c */ /* 0x000fe20003fc6270 */
[----:B------:R-:W-:Y:S01]  /*1460*/  IMAD R33, R6, R4, R33 ;  /* 0x0000000406217224 */ /* 0x000fe200078e0221 */
[----:B------:R-:W-:Y:S01]  /*1470*/  IABS R43, R18 ;  /* 0x00000012002b7213 */ /* 0x000fe20000000000 */
[----:B------:R-:W-:Y:S01]  /*1480*/  @!P0 IMAD.IADD R23, R23, 0x1, -R6 ;  /* 0x0000000117178824 */ /* 0x000fe200078e0a06 */
[----:B------:R-:W-:Y:S01]  /*1490*/  ISETP.GE.AND P0, PT, R16, RZ, PT ;  /* 0x000000ff1000720c */ /* 0x000fe20003f06270 */
[----:B------:R-:W-:Y:S01]  /*14a0*/  IMAD.HI.U32 R4, R13, R35, RZ ;  /* 0x000000230d047227 */ /* 0x000fe200078e00ff */
[----:B------:R-:W-:-:S02]  /*14b0*/  LOP3.LUT R16, R22, 0x24, RZ, 0xfc, !PT ;  /* 0x0000002416107812 */ /* 0x000fc400078efcff */
[----:B------:R-:W-:Y:S01]  /*14c0*/  LOP3.LUT R20, R22, 0x1c, RZ, 0xfc, !PT ;  /* 0x0000001c16147812 */ /* 0x000fe200078efcff */
[----:B------:R-:W-:Y:S01]  /*14d0*/  IMAD.MOV R4, RZ, RZ, -R4 ;  /* 0x000000ffff047224 */ /* 0x000fe200078e0a04 */
[----:B------:R-:W-:Y:S01]  /*14e0*/  IABS R14, R16 ;  /* 0x00000010000e7213 */ /* 0x000fe20000000000 */
[--C-:B------:R-:W-:Y:S01]  /*14f0*/  @!P4 IMAD.IADD R29, R29, 0x1, -R6.reuse ;  /* 0x000000011d1dc824 */ /* 0x100fe200078e0a06 */
[----:B------:R-:W-:Y:S01]  /*1500*/  IABS R49, R20 ;  /* 0x0000001400317213 */ /* 0x000fe20000000000 */
[----:B------:R-:W-:Y:S02]  /*1510*/  IMAD R35, R6, R4, R35 ;  /* 0x0000000406237224 */ /* 0x000fe400078e0223 */
[--C-:B------:R-:W-:Y:S01]  /*1520*/  @!P2 IMAD.IADD R25, R25, 0x1, -R6.reuse ;  /* 0x000000011919a824 */ /* 0x100fe200078e0a06 */
[----:B------:R-:W-:Y:S01]  /*1530*/  ISETP.GE.AND P2, PT, R26, RZ, PT ;  /* 0x000000ff1a00720c */ /* 0x000fe20003f46270 */
[----:B------:R-:W-:Y:S01]  /*1540*/  @!P5 IMAD.IADD R5, R5, 0x1, -R6 ;  /* 0x000000010505d824 */ /* 0x000fe200078e0a06 */
[----:B------:R-:W-:Y:S01]  /*1550*/  LOP3.LUT R26, R22, 0xc, RZ, 0xfc, !PT ;  /* 0x0000000c161a7812 */ /* 0x000fe200078efcff */
[----:B------:R-:W-:Y:S01]  /*1560*/  @!P6 IMAD.MOV R29, RZ, RZ, -R29 ;  /* 0x000000ffff1de224 */ /* 0x000fe200078e0a1d */
[----:B------:R-:W-:Y:S01]  /*1570*/  ISETP.GT.U32.AND P6, PT, R6, R35, PT ;  /* 0x000000230600720c */ /* 0x000fe20003fc4070 */
[----:B------:R-:W-:Y:S01]  /*1580*/  @!P0 IMAD.MOV R25, RZ, RZ, -R25 ;  /* 0x000000ffff198224 */ /* 0x000fe200078e0a19 */
[----:B------:R-:W-:Y:S01]  /*1590*/  ISETP.GE.AND P0, PT, R12, RZ, PT ;  /* 0x000000ff0c00720c */ /* 0x000fe20003f06270 */
[----:B------:R-:W-:Y:S01]  /*15a0*/  @!P1 IMAD.MOV R27, RZ, RZ, -R27 ;  /* 0x000000ffff1b9224 */ /* 0x000fe200078e0a1b */
[----:B------:R-:W-:Y:S01]  /*15b0*/  LOP3.LUT R12, R22, 0x26, RZ, 0xfc, !PT ;  /* 0x00000026160c7812 */ /* 0x000fe200078efcff */
[----:B------:R-:W-:Y:S01]  /*15c0*/  @!P3 IMAD.MOV R23, RZ, RZ, -R23 ;  /* 0x000000ffff17b224 */ /* 0x000fe200078e0a17 */
[----:B------:R-:W-:Y:S01]  /*15d0*/  ISETP.GT.U32.AND P5, PT, R6, R5, PT ;  /* 0x000000050600720c */ /* 0x000fe20003fa4070 */
[----:B------:R-:W-:Y:S01]  /*15e0*/  IMAD R8, R8, UR5, RZ ;  /* 0x0000000508087c24 */ /* 0x000fe2000f8e02ff */
[----:B------:R-:W-:Y:S01]  /*15f0*/  IABS R39, R12 ;  /* 0x0000000c00277213 */ /* 0x000fe20000000000 */
[----:B------:R-:W-:Y:S01]  /*1600*/  ULDC UR5, c[0x0][0x240] ;  /* 0x0000900000057ab9 */ /* 0x000fe20000000800 */
[----:B------:R-:W-:-:S02]  /*1610*/  ISETP.GE.AND P4, PT, R12, RZ, PT ;  /* 0x000000ff0c00720c */ /* 0x000fc40003f86270 */
[----:B------:R-:W-:Y:S01]  /*1620*/  ISETP.GT.U32.AND P1, PT, R6, R33, PT ;  /* 0x000000210600720c */ /* 0x000fe20003f24070 */
[----:B------:R-:W-:Y:S01]  /*1630*/  IMAD.HI.U32 R4, R13, R39, RZ ;  /* 0x000000270d047227 */ /* 0x000fe200078e00ff */
[----:B------:R-:W-:Y:S02]  /*1640*/  ISETP.GE.AND P3, PT, R24, RZ, PT ;  /* 0x000000ff1800720c */ /* 0x000fe40003f66270 */
[----:B------:R-:W-:Y:S01]  /*1650*/  LOP3.LUT R24, R22, 0xe, RZ, 0xfc, !PT ;  /* 0x0000000e16187812 */ /* 0x000fe200078efcff */
[----:B------:R-:W-:Y:S01]  /*1660*/  @!P6 IMAD.IADD R35, R35, 0x1, -R6 ;  /* 0x000000012323e824 */ /* 0x000fe200078e0a06 */
[----:B------:R-:W-:Y:S01]  /*1670*/  IABS R65, R26 ;  /* 0x0000001a00417213 */ /* 0x000fe20000000000 */
[----:B------:R-:W-:Y:S01]  /*1680*/  IMAD.MOV R12, RZ, RZ, -R4 ;  /* 0x000000ffff0c7224 */ /* 0x000fe200078e0a04 */
[----:B------:R-:W-:Y:S01]  /*1690*/  IABS R63, R24 ;  /* 0x00000018003f7213 */ /* 0x000fe20000000000 */
[----:B------:R-:W-:Y:S01]  /*16a0*/  @!P5 IMAD.IADD R5, R5, 0x1, -R6 ;  /* 0x000000010505d824 */ /* 0x000fe200078e0a06 */
[----:B------:R-:W-:Y:S01]  /*16b0*/  ISETP.GE.AND P5, PT, R16, RZ, PT ;  /* 0x000000ff1000720c */ /* 0x000fe20003fa6270 */
[----:B------:R-:W-:Y:S01]  /*16c0*/  IMAD.HI.U32 R4, R13, R14, RZ ;  /* 0x0000000e0d047227 */ /* 0x000fe200078e00ff */
[----:B------:R-:W-:-:S02]  /*16d0*/  LOP3.LUT R16, R22, 0x20, RZ, 0xfc, !PT ;  /* 0x0000002016107812 */ /* 0x000fc400078efcff */
[----:B------:R-:W-:Y:S01]  /*16e0*/  ISETP.GT.U32.AND P6, PT, R6, R35, PT ;  /* 0x000000230600720c */ /* 0x000fe20003fc4070 */
[----:B------:R-:W-:Y:S01]  /*16f0*/  IMAD.MOV.U32 R31, RZ, RZ, R5 ;  /* 0x000000ffff1f7224 */ /* 0x000fe200078e0005 */
[----:B------:R-:W-:Y:S01]  /*1700*/  IABS R45, R16 ;  /* 0x00000010002d7213 */ /* 0x000fe20000000000 */
[----:B------:R-:W-:Y:S02]  /*1710*/  IMAD.MOV R5, RZ, RZ, -R4 ;  /* 0x000000ffff057224 */ /* 0x000fe400078e0a04 */
[----:B------:R-:W-:-:S04]  /*1720*/  IMAD.HI.U32 R4, R13, R43, RZ ;  /* 0x0000002b0d047227 */ /* 0x000fc800078e00ff */
[----:B------:R-:W-:Y:S02]  /*1730*/  IMAD R39, R6, R12, R39 ;  /* 0x0000000c06277224 */ /* 0x000fe400078e0227 */
[----:B------:R-:W-:Y:S02]  /*1740*/  IMAD.MOV R12, RZ, RZ, -R4 ;  /* 0x000000ffff0c7224 */ /* 0x000fe400078e0a04 */
[----:B------:R-:W-:-:S04]  /*1750*/  IMAD.HI.U32 R4, R13, R45, RZ ;  /* 0x0000002d0d047227 */ /* 0x000fc800078e00ff */
[----:B------:R-:W-:Y:S02]  /*1760*/  @!P1 IMAD.IADD R33, R33, 0x1, -R6 ;  /* 0x0000000121219824 */ /* 0x000fe400078e0a06 */
[----:B------:R-:W-:Y:S02]  /*1770*/  IMAD.MOV R4, RZ, RZ, -R4 ;  /* 0x000000ffff047224 */ /* 0x000fe400078e0a04 */
[----:B------:R-:W-:Y:S01]  /*1780*/  @!P6 IMAD.IADD R35, R35, 0x1, -R6 ;  /* 0x000000012323e824 */ /* 0x000fe200078e0a06 */
[C---:B------:R-:W-:Y:S01]  /*1790*/  ISETP.GT.U32.AND P1, PT, R6.reuse, R33, PT ;  /* 0x000000210600720c */ /* 0x040fe20003f24070 */
[----:B------:R-:W-:Y:S01]  /*17a0*/  @!P3 IMAD.MOV R31, RZ, RZ, -R31 ;  /* 0x000000ffff1fb224 */ /* 0x000fe200078e0a1f */
[C---:B------:R-:W-:Y:S01]  /*17b0*/  ISETP.GT.U32.AND P3, PT, R6.reuse, R39, PT ;  /* 0x000000270600720c */ /* 0x040fe20003f64070 */
[----:B------:R-:W-:Y:S02]  /*17c0*/  IMAD R45, R6, R4, R45 ;  /* 0x00000004062d7224 */ /* 0x000fe400078e022d */
[----:B------:R-:W-:-:S02]  /*17d0*/  IMAD.MOV.U32 R37, RZ, RZ, R35 ;  /* 0x000000ffff257224 */ /* 0x000fc400078e0023 */
[C---:B------:R-:W-:Y:S02]  /*17e0*/  IMAD R43, R6.reuse, R12, R43 ;  /* 0x0000000c062b7224 */ /* 0x040fe400078e022b */
[----:B------:R-:W-:Y:S01]  /*17f0*/  @!P0 IMAD.MOV R37, RZ, RZ, -R37 ;  /* 0x000000ffff258224 */ /* 0x000fe200078e0a25 */
[C---:B------:R-:W-:Y:S01]  /*1800*/  ISETP.GT.U32.AND P0, PT, R6.reuse, R45, PT ;  /* 0x0000002d0600720c */ /* 0x040fe20003f04070 */
[C---:B------:R-:W-:Y:S01]  /*1810*/  IMAD R5, R6.reuse, R5, R14 ;  /* 0x0000000506057224 */ /* 0x040fe200078e020e */
[----:B------:R-:W-:Y:S01]  /*1820*/  ISETP.GT.U32.AND P6, PT, R6, R43, PT ;  /* 0x0000002b0600720c */ /* 0x000fe20003fc4070 */
[--C-:B------:R-:W-:Y:S01]  /*1830*/  @!P1 IMAD.IADD R33, R33, 0x1, -R6.reuse ;  /* 0x0000000121219824 */ /* 0x100fe200078e0a06 */
[----:B------:R-:W-:Y:S01]  /*1840*/  ISETP.GE.AND P1, PT, R18, RZ, PT ;  /* 0x000000ff1200720c */ /* 0x000fe20003f26270 */
[----:B------:R-:W-:Y:S01]  /*1850*/  @!P3 IMAD.IADD R39, R39, 0x1, -R6 ;  /* 0x000000012727b824 */ /* 0x000fe200078e0a06 */
[----:B------:R-:W-:Y:S01]  /*1860*/  LOP3.LUT R18, R22, 0x1e, RZ, 0xfc, !PT ;  /* 0x0000001e16127812 */ /* 0x000fe200078efcff */
[----:B------:R-:W-:Y:S01]  /*1870*/  @!P2 IMAD.MOV R33, RZ, RZ, -R33 ;  /* 0x000000ffff21a224 */ /* 0x000fe200078e0a21 */
[C---:B------:R-:W-:Y:S01]  /*1880*/  ISETP.GT.U32.AND P2, PT, R6.reuse, R5, PT ;  /* 0x000000050600720c */ /* 0x040fe20003f44070 */
[----:B------:R-:W-:Y:S01]  /*1890*/  IMAD.HI.U32 R12, R13, R49, RZ ;  /* 0x000000310d0c7227 */ /* 0x000fe200078e00ff */
[----:B------:R-:W-:-:S02]  /*18a0*/  ISETP.GT.U32.AND P3, PT, R6, R39, PT ;  /* 0x000000270600720c */ /* 0x000fc40003f64070 */
[----:B------:R-:W-:Y:S01]  /*18b0*/  IABS R14, R18 ;  /* 0x00000012000e7213 */ /* 0x000fe20000000000 */
[--C-:B------:R-:W-:Y:S02]  /*18c0*/  @!P0 IMAD.IADD R45, R45, 0x1, -R6.reuse ;  /* 0x000000012d2d8824 */ /* 0x100fe400078e0a06 */
[----:B------:R-:W-:Y:S02]  /*18d0*/  @!P6 IMAD.IADD R43, R43, 0x1, -R6 ;  /* 0x000000012b2be824 */ /* 0x000fe400078e0a06 */
[----:B------:R-:W-:Y:S01]  /*18e0*/  IMAD.HI.U32 R4, R13, R14, RZ ;  /* 0x0000000e0d047227 */ /* 0x000fe200078e00ff */
[C---:B------:R-:W-:Y:S02]  /*18f0*/  ISETP.GT.U32.AND P0, PT, R6.reuse, R45, PT ;  /* 0x0000002d0600720c */ /* 0x040fe40003f04070 */
[----:B------:R-:W-:Y:S01]  /*1900*/  ISETP.GT.U32.AND P6, PT, R6, R43, PT ;  /* 0x0000002b0600720c */ /* 0x000fe20003fc4070 */
[----:B------:R-:W-:Y:S01]  /*1910*/  IMAD.MOV R35, RZ, RZ, -R4 ;  /* 0x000000ffff237224 */ /* 0x000fe200078e0a04 */
[----:B------:R-:W-:Y:S01]  /*1920*/  LOP3.LUT R4, R22, 0x1a, RZ, 0xfc, !PT ;  /* 0x0000001a16047812 */ /* 0x000fe200078efcff */
[----:B------:R-:W-:Y:S01]  /*1930*/  @!P3 IMAD.IADD R39, R39, 0x1, -R6 ;  /* 0x000000012727b824 */ /* 0x000fe200078e0a06 */
[----:B------:R-:W-:Y:S01]  /*1940*/  ISETP.GE.AND P3, PT, R16, RZ, PT ;  /* 0x000000ff1000720c */ /* 0x000fe20003f66270 */
[----:B------:R-:W-:Y:S01]  /*1950*/  IMAD R35, R6, R35, R14 ;  /* 0x0000002306237224 */ /* 0x000fe200078e020e */
[C---:B------:R-:W-:Y:S01]  /*1960*/  LOP3.LUT R14, R22.reuse, 0x16, RZ, 0xfc, !PT ;  /* 0x00000016160e7812 */ /* 0x040fe200078efcff */
[----:B------:R-:W-:Y:S01]  /*1970*/  @!P2 IMAD.IADD R5, R5, 0x1, -R6 ;  /* 0x000000010505a824 */ /* 0x000fe200078e0a06 */
[----:B------:R-:W-:Y:S01]  /*1980*/  LOP3.LUT R16, R22, 0x14, RZ, 0xfc, !PT ;  /* 0x0000001416107812 */ /* 0x000fe200078efcff */
[----:B------:R-:W-:Y:S01]  /*1990*/  IMAD.MOV R12, RZ, RZ, -R12 ;  /* 0x000000ffff0c7224 */ /* 0x000fe200078e0a0c */
[----:B------:R-:W-:Y:S01]  /*19a0*/  IABS R55, R14 ;  /* 0x0000000e00377213 */ /* 0x000fe20000000000 */
[--C-:B------:R-:W-:Y:S01]  /*19b0*/  @!P0 IMAD.IADD R45, R45, 0x1, -R6.reuse ;  /* 0x000000012d2d8824 */ /* 0x100fe200078e0a06 */
[C---:B------:R-:W-:Y:S01]  /*19c0*/  ISETP.GT.U32.AND P0, PT, R6.reuse, R35, PT ;  /* 0x000000230600720c */ /* 0x040fe20003f04070 */
[C---:B------:R-:W-:Y:S01]  /*19d0*/  IMAD R49, R6.reuse, R12, R49 ;  /* 0x0000000c06317224 */ /* 0x040fe200078e0231 */
[----:B------:R-:W-:Y:S01]  /*19e0*/  ISETP.GT.U32.AND P2, PT, R6, R5, PT ;  /* 0x000000050600720c */ /* 0x000fe20003f44070 */
[----:B------:R-:W-:Y:S01]  /*19f0*/  @!P6 IMAD.IADD R43, R43, 0x1, -R6 ;  /* 0x000000012b2be824 */ /* 0x000fe200078e0a06 */
[----:B------:R-:W-:Y:S01]  /*1a00*/  ISETP.GE.AND P6, PT, R4, RZ, PT ;  /* 0x000000ff0400720c */ /* 0x000fe20003fc6270 */
[----:B------:R-:W-:Y:S01]  /*1a10*/  @!P3 IMAD.MOV R45, RZ, RZ, -R45 ;  /* 0x000000ffff2db224 */ /* 0x000fe200078e0a2d */
[----:B------:R-:W-:Y:S01]  /*1a20*/  IABS R4, R4 ;  /* 0x0000000400047213 */ /* 0x000fe20000000000 */
[----:B------:R-:W-:Y:S01]  /*1a30*/  @!P1 IMAD.MOV R43, RZ, RZ, -R43 ;  /* 0x000000ffff2b9224 */ /* 0x000fe200078e0a2b */
[----:B------:R-:W-:Y:S01]  /*1a40*/  ISETP.GT.U32.AND P3, PT, R6, R49, PT ;  /* 0x000000310600720c */ /* 0x000fe20003f64070 */
[----:B------:R-:W-:Y:S01]  /*1a50*/  @!P4 IMAD.MOV R39, RZ, RZ, -R39 ;  /* 0x000000ffff27c224 */ /* 0x000fe200078e0a27 */
[----:B------:R-:W-:-:S02]  /*1a60*/  LOP3.LUT R12, R22, 0x18, RZ, 0xfc, !PT ;  /* 0x00000018160c7812 */ /* 0x000fc400078efcff */
[----:B------:R-:W-:Y:S01]  /*1a70*/  ISETP.GE.AND P1, PT, R14, RZ, PT ;  /* 0x000000ff0e00720c */ /* 0x000fe20003f26270 */
[----:B------:R-:W-:Y:S01]  /*1a80*/  @!P0 IMAD.IADD R35, R35, 0x1, -R6 ;  /* 0x0000000123238824 */ /* 0x000fe200078e0a06 */
[----:B------:R-:W-:Y:S01]  /*1a90*/  IABS R53, R12 ;  /* 0x0000000c00357213 */ /* 0x000fe20000000000 */
[----:B------:R-:W-:Y:S01]  /*1aa0*/  IMAD.MOV.U32 R14, RZ, RZ, R4 ;  /* 0x000000ffff0e7224 */ /* 0x000fe200078e0004 */
[----:B------:R-:W-:Y:S01]  /*1ab0*/  IABS R57, R16 ;  /* 0x0000001000397213 */ /* 0x000fe20000000000 */
[----:B------:R-:W-:Y:S01]  /*1ac0*/  @!P2 IMAD.IADD R5, R5, 0x1, -R6 ;  /* 0x000000010505a824 */ /* 0x000fe200078e0a06 */
[----:B------:R-:W-:Y:S01]  /*1ad0*/  ISETP.GT.U32.AND P0, PT, R6, R35, PT ;  /* 0x000000230600720c */ /* 0x000fe20003f04070 */
[C---:B------:R-:W-:Y:S01]  /*1ae0*/  IMAD.HI.U32 R4, R13.reuse, R14, RZ ;  /* 0x0000000e0d047227 */ /* 0x040fe200078e00ff */
[----:B------:R-:W-:Y:S02]  /*1af0*/  ISETP.GE.AND P4, PT, R18, RZ, PT ;  /* 0x000000ff1200720c */ /* 0x000fe40003f86270 */
[----:B------:R-:W-:Y:S01]  /*1b00*/  LOP3.LUT R18, R22, 0x12, RZ, 0xfc, !PT ;  /* 0x0000001216127812 */ /* 0x000fe200078efcff */
[----:B------:R-:W-:Y:S01]  /*1b10*/  IMAD.MOV.U32 R41, RZ, RZ, R5 ;  /* 0x000000ffff297224 */ /* 0x000fe200078e0005 */
[----:B------:R-:W-:Y:S01]  /*1b20*/  ISETP.GE.AND P2, PT, R20, RZ, PT ;  /* 0x000000ff1400720c */ /* 0x000fe20003f46270 */
[----:B------:R-:W-:Y:S01]  /*1b30*/  IMAD.HI.U32 R5, R13, R53, RZ ;  /* 0x000000350d057227 */ /* 0x000fe200078e00ff */
[----:B------:R-:W-:-:S02]  /*1b40*/  IABS R59, R18 ;  /* 0x00000012003b7213 */ /* 0x000fc40000000000 */
[----:B------:R-:W-:Y:S01]  /*1b50*/  LOP3.LUT R20, R22, 0x10, RZ, 0xfc, !PT ;  /* 0x0000001016147812 */ /* 0x000fe200078efcff */
[----:B------:R-:W-:Y:S02]  /*1b60*/  IMAD.MOV R47, RZ, RZ, -R4 ;  /* 0x000000ffff2f7224 */ /* 0x000fe400078e0a04 */
[----:B------:R-:W-:Y:S01]  /*1b70*/  @!P3 IMAD.IADD R49, R49, 0x1, -R6 ;  /* 0x000000013131b824 */ /* 0x000fe200078e0a06 */
[----:B------:R-:W-:Y:S01]  /*1b80*/  IABS R61, R20 ;  /* 0x00000014003d7213 */ /* 0x000fe20000000000 */
[----:B------:R-:W-:Y:S02]  /*1b90*/  IMAD.MOV R4, RZ, RZ, -R5 ;  /* 0x000000ffff047224 */ /* 0x000fe400078e0a05 */
[C---:B------:R-:W-:Y:S01]  /*1ba0*/  IMAD R5, R6.reuse, R47, R14 ;  /* 0x0000002f06057224 */ /* 0x040fe200078e020e */
[C---:B------:R-:W-:Y:S01]  /*1bb0*/  ISETP.GT.U32.AND P3, PT, R6.reuse, R49, PT ;  /* 0x000000310600720c */ /* 0x040fe20003f64070 */
[----:B------:R-:W-:Y:S02]  /*1bc0*/  @!P0 IMAD.IADD R35, R35, 0x1, -R6 ;  /* 0x0000000123238824 */ /* 0x000fe400078e0a06 */
[C---:B------:R-:W-:Y:S01]  /*1bd0*/  IMAD R53, R6.reuse, R4, R53 ;  /* 0x0000000406357224 */ /* 0x040fe200078e0235 */
[----:B------:R-:W-:Y:S01]  /*1be0*/  ISETP.GT.U32.AND P0, PT, R6, R5, PT ;  /* 0x000000050600720c */ /* 0x000fe20003f04070 */
[----:B------:R-:W-:Y:S01]  /*1bf0*/  @!P5 IMAD.MOV R41, RZ, RZ, -R41 ;  /* 0x000000ffff29d224 */ /* 0x000fe200078e0a29 */
[----:B------:R-:W-:Y:S01]  /*1c00*/  ISETP.GE.AND P5, PT, R12, RZ, PT ;  /* 0x000000ff0c00720c */ /* 0x000fe20003fa6270 */
[----:B------:R-:W-:-:S04]  /*1c10*/  IMAD.HI.U32 R12, R13, R55, RZ ;  /* 0x000000370d0c7227 */ /* 0x000fc800078e00ff */
[----:B------:R-:W-:Y:S02]  /*1c20*/  IMAD.MOV R12, RZ, RZ, -R12 ;  /* 0x000000ffff0c7224 */ /* 0x000fe400078e0a0c */
[----:B------:R-:W-:Y:S01]  /*1c30*/  @!P3 IMAD.IADD R49, R49, 0x1, -R6 ;  /* 0x000000013131b824 */ /* 0x000fe200078e0a06 */
[----:B------:R-:W-:Y:S01]  /*1c40*/  ISETP.GT.U32.AND P3, PT, R6, R53, PT ;  /* 0x000000350600720c */ /* 0x000fe20003f64070 */
[----:B------:R-:W-:-:S04]  /*1c50*/  IMAD.HI.U32 R4, R13, R57, RZ ;  /* 0x000000390d047227 */ /* 0x000fc800078e00ff */
[----:B------:R-:W-:Y:S02]  /*1c60*/  @!P0 IMAD.IADD R5, R5, 0x1, -R6 ;  /* 0x0000000105058824 */ /* 0x000fe400078e0a06 */
[C---:B------:R-:W-:Y:S02]  /*1c70*/  IMAD R55, R6.reuse, R12, R55 ;  /* 0x0000000c06377224 */ /* 0x040fe400078e0237 */
[----:B------:R-:W-:Y:S01]  /*1c80*/  IMAD.MOV R4, RZ, RZ, -R4 ;  /* 0x000000ffff047224 */ /* 0x000fe200078e0a04 */
[----:B------:R-:W-:Y:S01]  /*1c90*/  ISETP.GT.U32.AND P0, PT, R6, R5, PT ;  /* 0x000000050600720c */ /* 0x000fe20003f04070 */
[----:B------:R-:W-:-:S04]  /*1ca0*/  IMAD.HI.U32 R12, R13, R61, RZ ;  /* 0x0000003d0d0c7227 */ /* 0x000fc800078e00ff */
[----:B------:R-:W-:Y:S02]  /*1cb0*/  @!P3 IMAD.IADD R53, R53, 0x1, -R6 ;  /* 0x000000013535b824 */ /* 0x000fe400078e0a06 */
[C---:B------:R-:W-:Y:S02]  /*1cc0*/  IMAD R57, R6.reuse, R4, R57 ;  /* 0x0000000406397224 */ /* 0x040fe400078e0239 */
[----:B------:R-:W-:Y:S01]  /*1cd0*/  IMAD.HI.U32 R4, R13, R59, RZ ;  /* 0x0000003b0d047227 */ /* 0x000fe200078e00ff */
[----:B------:R-:W-:-:S03]  /*1ce0*/  ISETP.GT.U32.AND P3, PT, R6, R53, PT ;  /* 0x000000350600720c */ /* 0x000fc60003f64070 */
[----:B------:R-:W-:Y:S01]  /*1cf0*/  @!P0 IMAD.IADD R5, R5, 0x1, -R6 ;  /* 0x0000000105058824 */ /* 0x000fe200078e0a06 */
[----:B------:R-:W-:Y:S01]  /*1d00*/  ISETP.GT.U32.AND P0, PT, R6, R55, PT ;  /* 0x000000370600720c */ /* 0x000fe20003f04070 */
[----:B------:R-:W-:Y:S02]  /*1d10*/  IMAD.MOV R14, RZ, RZ, -R4 ;  /* 0x000000ffff0e7224 */ /* 0x000fe400078e0a04 */
[----:B------:R-:W-:-:S04]  /*1d20*/  IMAD.HI.U32 R4, R13, R63, RZ ;  /* 0x0000003f0d047227 */ /* 0x000fc800078e00ff */
[C---:B------:R-:W-:Y:S02]  /*1d30*/  IMAD R59, R6.reuse, R14, R59 ;  /* 0x0000000e063b7224 */ /* 0x040fe400078e023b */
[----:B------:R-:W-:Y:S01]  /*1d40*/  @!P3 IMAD.IADD R53, R53, 0x1, -R6 ;  /* 0x000000013535b824 */ /* 0x000fe200078e0a06 */
[C---:B------:R-:W-:Y:S01]  /*1d50*/  ISETP.GT.U32.AND P3, PT, R6.reuse, R57, PT ;  /* 0x000000390600720c */ /* 0x040fe20003f64070 */
[----:B------:R-:W-:Y:S02]  /*1d60*/  IMAD.MOV R12, RZ, RZ, -R12 ;  /* 0x000000ffff0c7224 */ /* 0x000fe400078e0a0c */
[----:B------:R-:W-:Y:S01]  /*1d70*/  @!P0 IMAD.IADD R55, R55, 0x1, -R6 ;  /* 0x0000000137378824 */ /* 0x000fe200078e0a06 */
[C---:B------:R-:W-:Y:S01]  /*1d80*/  ISETP.GT.U32.AND P0, PT, R6.reuse, R59, PT ;  /* 0x0000003b0600720c */ /* 0x040fe20003f04070 */
[----:B------:R-:W-:Y:S02]  /*1d90*/  IMAD.MOV R14, RZ, RZ, -R4 ;  /* 0x000000ffff0e7224 */ /* 0x000fe400078e0a04 */
[----:B------:R-:W-:-:S02]  /*1da0*/  IMAD R61, R6, R12, R61 ;  /* 0x0000000c063d7224 */ /* 0x000fc400078e023d */
[----:B------:R-:W-:Y:S02]  /*1db0*/  IMAD R63, R6, R14, R63 ;  /* 0x0000000e063f7224 */ /* 0x000fe400078e023f */
[----:B------:R-:W-:-:S04]  /*1dc0*/  IMAD.HI.U32 R4, R13, R65, RZ ;  /* 0x000000410d047227 */ /* 0x000fc800078e00ff */
[--C-:B------:R-:W-:Y:S01]  /*1dd0*/  @!P3 IMAD.IADD R57, R57, 0x1, -R6.reuse ;  /* 0x000000013939b824 */ /* 0x100fe200078e0a06 */
[C---:B------:R-:W-:Y:S01]  /*1de0*/  ISETP.GT.U32.AND P3, PT, R6.reuse, R61, PT ;  /* 0x0000003d0600720c */ /* 0x040fe20003f64070 */
[----:B------:R-:W-:Y:S01]  /*1df0*/  @!P0 IMAD.IADD R59, R59, 0x1, -R6 ;  /* 0x000000013b3b8824 */ /* 0x000fe200078e0a06 */
[C---:B------:R-:W-:Y:S01]  /*1e00*/  ISETP.GT.U32.AND P0, PT, R6.reuse, R63, PT ;  /* 0x0000003f0600720c */ /* 0x040fe20003f04070 */
[----:B------:R-:W-:Y:S02]  /*1e10*/  IMAD.MOV R4, RZ, RZ, -R4 ;  /* 0x000000ffff047224 */ /* 0x000fe400078e0a04 */
[----:B------:R-:W-:Y:S02]  /*1e20*/  IMAD.MOV.U32 R47, RZ, RZ, R35 ;  /* 0x000000ffff2f7224 */ /* 0x000fe400078e0023 */
[----:B------:R-:W-:Y:S01]  /*1e30*/  IMAD R65, R6, R4, R65 ;  /* 0x0000000406417224 */ /* 0x000fe200078e0241 */
[----:B------:R-:W0:Y:S01]  /*1e40*/  LDC R35, c[0x0][0x238] ;  /* 0x00008e00ff237b82 */ /* 0x000e220000000800 */
[----:B------:R-:W-:-:S04]  /*1e50*/  IMAD.HI.U32 R4, R13, R67, RZ ;  /* 0x000000430d047227 */ /* 0x000fc800078e00ff */
[----:B------:R-:W-:Y:S01]  /*1e60*/  @!P3 IMAD.IADD R61, R61, 0x1, -R6 ;  /* 0x000000013d3db824 */ /* 0x000fe200078e0a06 */
[C---:B------:R-:W-:Y:S01]  /*1e70*/  ISETP.GT.U32.AND P3, PT, R6.reuse, R65, PT ;  /* 0x000000410600720c */ /* 0x040fe20003f64070 */
[----:B------:R-:W-:Y:S02]  /*1e80*/  IMAD.MOV R4, RZ, RZ, -R4 ;  /* 0x000000ffff047224 */ /* 0x000fe400078e0a04 */
[----:B------:R-:W-:Y:S01]  /*1e90*/  @!P0 IMAD.IADD R63, R63, 0x1, -R6 ;  /* 0x000000013f3f8824 */ /* 0x000fe200078e0a06 */
[C---:B------:R-:W-:Y:S01]  /*1ea0*/  ISETP.GT.U32.AND P0, PT, R6.reuse, R55, PT ;  /* 0x000000370600720c */ /* 0x040fe20003f04070 */
[----:B------:R-:W-:Y:S02]  /*1eb0*/  IMAD R67, R6, R4, R67 ;  /* 0x0000000406437224 */ /* 0x000fe400078e0243 */
[----:B------:R-:W-:-:S04]  /*1ec0*/  IMAD.HI.U32 R4, R13, R69, RZ ;  /* 0x000000450d047227 */ /* 0x000fc800078e00ff */
[----:B------:R-:W-:Y:S01]  /*1ed0*/  @!P2 IMAD.MOV R49, RZ, RZ, -R49 ;  /* 0x000000ffff31a224 */ /* 0x000fe200078e0a31 */
[----:B------:R-:W-:Y:S01]  /*1ee0*/  ISETP.GT.U32.AND P2, PT, R6, R57, PT ;  /* 0x000000390600720c */ /* 0x000fe20003f44070 */
[----:B------:R-:W-:Y:S02]  /*1ef0*/  IMAD.MOV R4, RZ, RZ, -R4 ;  /* 0x000000ffff047224 */ /* 0x000fe400078e0a04 */
[----:B------:R-:W-:-:S04]  /*1f00*/  IMAD.HI.U32 R12, R13, R71, RZ ;  /* 0x000000470d0c7227 */ /* 0x000fc800078e00ff */
[----:B------:R-:W-:Y:S01]  /*1f10*/  @!P4 IMAD.MOV R47, RZ, RZ, -R47 ;  /* 0x000000ffff2fc224 */ /* 0x000fe200078e0a2f */
[C---:B------:R-:W-:Y:S01]  /*1f20*/  ISETP.GT.U32.AND P4, PT, R6.reuse, R59, PT ;  /* 0x0000003b0600720c */ /* 0x040fe20003f84070 */
[----:B------:R-:W-:Y:S01]  /*1f30*/  @!P3 IMAD.IADD R65, R65, 0x1, -R6 ;  /* 0x000000014141b824 */ /* 0x000fe200078e0a06 */
[C---:B------:R-:W-:Y:S01]  /*1f40*/  ISETP.GT.U32.AND P3, PT, R6.reuse, R61, PT ;  /* 0x0000003d0600720c */ /* 0x040fe20003f64070 */
[----:B------:R-:W-:Y:S02]  /*1f50*/  IMAD R69, R6, R4, R69 ;  /* 0x0000000406457224 */ /* 0x000fe400078e0245 */
[----:B------:R-:W-:Y:S02]  /*1f60*/  IMAD.MOV R12, RZ, RZ, -R12 ;  /* 0x000000ffff0c7224 */ /* 0x000fe400078e0a0c */
[----:B------:R-:W-:-:S04]  /*1f70*/  IMAD.HI.U32 R4, R13, R75, RZ ;  /* 0x0000004b0d047227 */ /* 0x000fc800078e00ff */
[----:B------:R-:W-:Y:S01]  /*1f80*/  IMAD.MOV.U32 R51, RZ, RZ, R5 ;  /* 0x000000ffff337224 */ /* 0x000fe200078e0005 */
[----:B------:R-:W-:Y:S01]  /*1f90*/  SHF.R.S32.HI R5, RZ, 0x6, R10 ;  /* 0x00000006ff057819 */ /* 0x000fe2000001140a */
[----:B------:R-:W-:Y:S01]  /*1fa0*/  @!P0 IMAD.IADD R55, R55, 0x1, -R6 ;  /* 0x0000000137378824 */ /* 0x000fe200078e0a06 */
[C---:B------:R-:W-:Y:S01]  /*1fb0*/  ISETP.GT.U32.AND P0, PT, R6.reuse, R67, PT ;  /* 0x000000430600720c */ /* 0x040fe20003f04070 */
[C---:B------:R-:W-:Y:S01]  /*1fc0*/  IMAD R71, R6.reuse, R12, R71 ;  /* 0x0000000c06477224 */ /* 0x040fe200078e0247 */
[----:B------:R-:W-:Y:S01]  /*1fd0*/  IABS R12, R38 ;  /* 0x00000026000c7213 */ /* 0x000fe20000000000 */
[----:B------:R-:W-:Y:S01]  /*1fe0*/  IMAD.MOV R4, RZ, RZ, -R4 ;  /* 0x000000ffff047224 */ /* 0x000fe200078e0a04 */
[----:B------:R-:W-:Y:S01]  /*1ff0*/  SGXT R5, R5, 0x1 ;  /* 0x000000010505781a */ /* 0x000fe20000000200 */
[----:B------:R-:W-:Y:S01]  /*2000*/  @!P6 IMAD.MOV R51, RZ, RZ, -R51 ;  /* 0x000000ffff33e224 */ /* 0x000fe200078e0a33 */
[----:B------:R-:W-:Y:S01]  /*2010*/  ISETP.GT.U32.AND P6, PT, R6, R65, PT ;  /* 0x000000410600720c */ /* 0x000fe20003fc4070 */
[----:B------:R-:W-:-:S04]  /*2020*/  IMAD.HI.U32 R14, R13, R73, RZ ;  /* 0x000000490d0e7227 */ /* 0x000fc800078e00ff */
[----:B------:R-:W-:Y:S01]  /*2030*/  IMAD R75, R6, R4, R75 ;  /* 0x00000004064b7224 */ /* 0x000fe200078e024b */
[----:B------:R-:W-:Y:S01]  /*2040*/  LOP3.LUT R4, R10, 0x40, RZ, 0xc0, !PT ;  /* 0x000000400a047812 */ /* 0x000fe200078ec0ff */
[----:B------:R-:W-:Y:S01]  /*2050*/  @!P2 IMAD.IADD R57, R57, 0x1, -R6 ;  /* 0x000000013939a824 */ /* 0x000fe200078e0a06 */
[C---:B------:R-:W-:Y:S01]  /*2060*/  ISETP.GT.U32.AND P2, PT, R6.reuse, R69, PT ;  /* 0x000000450600720c */ /* 0x040fe20003f44070 */
[----:B------:R-:W-:Y:S01]  /*2070*/  @!P5 IMAD.MOV R53, RZ, RZ, -R53 ;  /* 0x000000ffff35d224 */ /* 0x000fe200078e0a35 */
[----:B------:R-:W-:Y:S01]  /*2080*/  ISETP.GT.U32.AND P5, PT, R6, R63, PT ;  /* 0x0000003f0600720c */ /* 0x000fe20003fa4070 */
[----:B------:R-:W-:-:S04]  /*2090*/  IMAD.HI.U32 R13, R13, R12, RZ ;  /* 0x0000000c0d0d7227 */ /* 0x000fc800078e00ff */
[----:B------:R-:W-:Y:S01]  /*20a0*/  @!P4 IMAD.IADD R59, R59, 0x1, -R6 ;  /* 0x000000013b3bc824 */ /* 0x000fe200078e0a06 */
[C---:B------:R-:W-:Y:S01]  /*20b0*/  ISETP.GT.U32.AND P4, PT, R6.reuse, R71, PT ;  /* 0x000000470600720c */ /* 0x040fe20003f84070 */
[----:B------:R-:W-:Y:S02]  /*20c0*/  IMAD.MOV R14, RZ, RZ, -R14 ;  /* 0x000000ffff0e7224 */ /* 0x000fe400078e0a0e */
[--C-:B------:R-:W-:Y:S01]  /*20d0*/  @!P3 IMAD.IADD R61, R61, 0x1, -R6.reuse ;  /* 0x000000013d3db824 */ /* 0x100fe200078e0a06 */
[C---:B------:R-:W-:Y:S01]  /*20e0*/  ISETP.GT.U32.AND P3, PT, R6.reuse, R75, PT ;  /* 0x0000004b0600720c */ /* 0x040fe20003f64070 */
[----:B------:R-:W-:Y:S02]  /*20f0*/  IMAD.MOV R13, RZ, RZ, -R13 ;  /* 0x000000ffff0d7224 */ /* 0x000fe400078e0a0d */
[----:B------:R-:W-:Y:S02]  /*2100*/  IMAD R73, R6, R14, R73 ;  /* 0x0000000e06497224 */ /* 0x000fe400078e0249 */
[----:B------:R-:W-:Y:S01]  /*2110*/  @!P0 IMAD.IADD R67, R67, 0x1, -R6 ;  /* 0x0000000143438824 */ /* 0x000fe200078e0a06 */
[----:B------:R-:W-:Y:S01]  /*2120*/  ISETP.GE.AND P0, PT, R18, RZ, PT ;  /* 0x000000ff1200720c */ /* 0x000fe20003f06270 */
[----:B------:R-:W-:-:S02]  /*2130*/  IMAD R13, R6, R13, R12 ;  /* 0x0000000d060d7224 */ /* 0x000fc400078e020c */
[--C-:B------:R-:W-:Y:S01]  /*2140*/  @!P6 IMAD.IADD R65, R65, 0x1, -R6.reuse ;  /* 0x000000014141e824 */ /* 0x100fe200078e0a06 */
[C---:B------:R-:W-:Y:S01]  /*2150*/  ISETP.GT.U32.AND P6, PT, R6.reuse, R73, PT ;  /* 0x000000490600720c */ /* 0x040fe20003fc4070 */
[--C-:B------:R-:W-:Y:S01]  /*2160*/  @!P2 IMAD.IADD R69, R69, 0x1, -R6.reuse ;  /* 0x000000014545a824 */ /* 0x100fe200078e0a06 */
[----:B------:R-:W-:Y:S01]  /*2170*/  ISETP.GT.U32.AND P2, PT, R6, R13, PT ;  /* 0x0000000d0600720c */ /* 0x000fe20003f44070 */
[--C-:B------:R-:W-:Y:S01]  /*2180*/  @!P5 IMAD.IADD R63, R63, 0x1, -R6.reuse ;  /* 0x000000013f3fd824 */ /* 0x100fe200078e0a06 */
[----:B------:R-:W-:Y:S01]  /*2190*/  ISETP.GE.AND P5, PT, R16, RZ, PT ;  /* 0x000000ff1000720c */ /* 0x000fe20003fa6270 */
[--C-:B------:R-:W-:Y:S01]  /*21a0*/  @!P4 IMAD.IADD R71, R71, 0x1, -R6.reuse ;  /* 0x000000014747c824 */ /* 0x100fe200078e0a06 */
[----:B------:R-:W-:Y:S01]  /*21b0*/  ISETP.GE.AND P4, PT, R20, RZ, PT ;  /* 0x000000ff1400720c */ /* 0x000fe20003f86270 */
[--C-:B------:R-:W-:Y:S01]  /*21c0*/  @!P3 IMAD.IADD R75, R75, 0x1, -R6.reuse ;  /* 0x000000014b4bb824 */ /* 0x100fe200078e0a06 */
[----:B------:R-:W-:Y:S01]  /*21d0*/  ISETP.GE.AND P3, PT, R24, RZ, PT ;  /* 0x000000ff1800720c */ /* 0x000fe20003f66270 */
[----:B------:R-:W-:Y:S01]  /*21e0*/  @!P0 IMAD.MOV R59, RZ, RZ, -R59 ;  /* 0x000000ffff3b8224 */ /* 0x000fe200078e0a3b */
[C---:B------:R-:W-:Y:S01]  /*21f0*/  ISETP.GT.U32.AND P0, PT, R6.reuse, R71, PT ;  /* 0x000000470600720c */ /* 0x040fe20003f04070 */
[----:B------:R-:W-:Y:S01]  /*2200*/  @!P1 IMAD.MOV R55, RZ, RZ, -R55 ;  /* 0x000000ffff379224 */ /* 0x000fe200078e0a37 */
[----:B------:R-:W-:Y:S01]  /*2210*/  ISETP.GT.U32.AND P1, PT, R6, R67, PT ;  /* 0x000000430600720c */ /* 0x000fe20003f24070 */
[--C-:B------:R-:W-:Y:S01]  /*2220*/  @!P6 IMAD.IADD R73, R73, 0x1, -R6.reuse ;  /* 0x000000014949e824 */ /* 0x100fe200078e0a06 */
[----:B------:R-:W-:Y:S01]  /*2230*/  ISETP.GE.AND P6, PT, R26, RZ, PT ;  /* 0x000000ff1a00720c */ /* 0x000fe20003fc6270 */
[--C-:B------:R-:W-:Y:S01]  /*2240*/  @!P2 IMAD.IADD R13, R13, 0x1, -R6.reuse ;  /* 0x000000010d0da824 */ /* 0x100fe200078e0a06 */
[C---:B------:R-:W-:Y:S01]  /*2250*/  ISETP.GT.U32.AND P2, PT, R6.reuse, R69, PT ;  /* 0x000000450600720c */ /* 0x040fe20003f44070 */
[----:B------:R-:W-:Y:S01]  /*2260*/  @!P5 IMAD.MOV R57, RZ, RZ, -R57 ;  /* 0x000000ffff39d224 */ /* 0x000fe200078e0a39 */
[C---:B------:R-:W-:Y:S01]  /*2270*/  ISETP.GT.U32.AND P5, PT, R6.reuse, R73, PT ;  /* 0x000000490600720c */ /* 0x040fe20003fa4070 */
[----:B------:R-:W-:Y:S01]  /*2280*/  @!P4 IMAD.MOV R61, RZ, RZ, -R61 ;  /* 0x000000ffff3dc224 */ /* 0x000fe200078e0a3d */
[C---:B------:R-:W-:Y:S01]  /*2290*/  ISETP.GT.U32.AND P4, PT, R6.reuse, R75, PT ;  /* 0x0000004b0600720c */ /* 0x040fe20003f84070 */
[----:B------:R-:W-:Y:S01]  /*22a0*/  @!P3 IMAD.MOV R63, RZ, RZ, -R63 ;  /* 0x000000ffff3fb224 */ /* 0x000fe200078e0a3f */
[----:B------:R-:W-:Y:S01]  /*22b0*/  ISETP.GT.U32.AND P3, PT, R6, R13, PT ;  /* 0x0000000d0600720c */ /* 0x000fe20003f64070 */
[----:B------:R-:W-:Y:S01]  /*22c0*/  @!P0 IMAD.IADD R71, R71, 0x1, -R6 ;  /* 0x0000000147478824 */ /* 0x000fe200078e0a06 */
[----:B------:R-:W-:Y:S01]  /*22d0*/  ISETP.GE.AND P0, PT, R32, RZ, PT ;  /* 0x000000ff2000720c */ /* 0x000fe20003f06270 */
[----:B------:R-:W-:-:S02]  /*22e0*/  IMAD.SHL.U32 R10, R152, 0x2, RZ ;  /* 0x00000002980a7824 */ /* 0x000fc400078e00ff */
[----:B------:R-:W-:Y:S01]  /*22f0*/  @!P6 IMAD.MOV R65, RZ, RZ, -R65 ;  /* 0x000000ffff41e224 */ /* 0x000fe200078e0a41 */
[----:B------:R-:W-:Y:S01]  /*2300*/  ISETP.GE.AND P6, PT, R28, RZ, PT ;  /* 0x000000ff1c00720c */ /* 0x000fe20003fc6270 */
[--C-:B------:R-:W-:Y:S01]  /*2310*/  @!P2 IMAD.IADD R69, R69, 0x1, -R6.reuse ;  /* 0x000000014545a824 */ /* 0x100fe200078e0a06 */
[----:B------:R-:W-:Y:S01]  /*2320*/  ISETP.GE.AND P2, PT, R30, RZ, PT ;  /* 0x000000ff1e00720c */ /* 0x000fe20003f46270 */
[--C-:B------:R-:W-:Y:S01]  /*2330*/  @!P5 IMAD.IADD R73, R73, 0x1, -R6.reuse ;  /* 0x000000014949d824 */ /* 0x100fe200078e0a06 */
[----:B------:R-:W-:Y:S01]  /*2340*/  ISETP.GE.AND P5, PT, R38, RZ, PT ;  /* 0x000000ff2600720c */ /* 0x000fe20003fa6270 */
[--C-:B------:R-:W-:Y:S01]  /*2350*/  @!P4 IMAD.IADD R75, R75, 0x1, -R6.reuse ;  /* 0x000000014b4bc824 */ /* 0x100fe200078e0a06 */
[----:B------:R-:W-:Y:S01]  /*2360*/  ISETP.GE.AND P4, PT, R34, RZ, PT ;  /* 0x000000ff2200720c */ /* 0x000fe20003f86270 */
[----:B------:R-:W-:Y:S01]  /*2370*/  @!P1 IMAD.IADD R67, R67, 0x1, -R6 ;  /* 0x0000000143439824 */ /* 0x000fe200078e0a06 */
[----:B------:R-:W-:Y:S01]  /*2380*/  LOP3.LUT R5, R10, 0x90, R5, 0x78, !PT ;  /* 0x000000900a057812 */ /* 0x000fe200078e7805 */
[----:B------:R-:W-:Y:S01]  /*2390*/  IMAD R4, R4, 0x80, R10 ;  /* 0x0000008004047824 */ /* 0x000fe200078e020a */
[----:B------:R-:W-:Y:S01]  /*23a0*/  ISETP.GE.AND P1, PT, R22, RZ, PT ;  /* 0x000000ff1600720c */ /* 0x000fe20003f26270 */
[----:B------:R-:W-:Y:S01]  /*23b0*/  @!P3 IMAD.IADD R13, R13, 0x1, -R6 ;  /* 0x000000010d0db824 */ /* 0x000fe200078e0a06 */
[----:B------:R-:W-:Y:S01]  /*23c0*/  ISETP.NE.AND P3, PT, R9, RZ, PT ;  /* 0x000000ff0900720c */ /* 0x000fe20003f65270 */
[----:B------:R-:W-:Y:S01]  /*23d0*/  @!P0 IMAD.MOV R71, RZ, RZ, -R71 ;  /* 0x000000ffff478224 */ /* 0x000fe200078e0a47 */
[----:B------:R-:W-:Y:S01]  /*23e0*/  LOP3.LUT R10, RZ, R9, RZ, 0x33, !PT ;  /* 0x00000009ff0a7212 */ /* 0x000fe200078e33ff */
[----:B------:R-:W-:Y:S01]  /*23f0*/  IMAD R6, R152, UR60, RZ ;  /* 0x0000003c98067c24 */ /* 0x000fe2000f8e02ff */
[----:B------:R-:W-:Y:S01]  /*2400*/  LEA R188, P0, R7, UR8, 0x1 ;  /* 0x0000000807bc7c11 */ /* 0x000fe2000f8008ff */
[----:B------:R-:W-:Y:S01]  /*2410*/  @!P6 IMAD.MOV R67, RZ, RZ, -R67 ;  /* 0x000000ffff43e224 */ /* 0x000fe200078e0a43 */
[C---:B------:R-:W-:Y:S01]  /*2420*/  SEL R23, R10.reuse, R23, !P3 ;  /* 0x000000170a177207 */ /* 0x040fe20005800000 */
[----:B------:R-:W-:Y:S01]  /*2430*/  @!P2 IMAD.MOV R69, RZ, RZ, -R69 ;  /* 0x000000ffff45a224 */ /* 0x000fe200078e0a45 */
[C---:B------:R-:W-:Y:S01]  /*2440*/  SEL R11, R10.reuse, R11, !P3 ;  /* 0x0000000b0a0b7207 */ /* 0x040fe20005800000 */
[----:B------:R-:W-:Y:S01]  /*2450*/  @!P4 IMAD.MOV R73, RZ, RZ, -R73 ;  /* 0x000000ffff49c224 */ /* 0x000fe200078e0a49 */
[C---:B------:R-:W-:Y:S01]  /*2460*/  SEL R25, R10.reuse, R25, !P3 ;  /* 0x000000190a197207 */ /* 0x040fe20005800000 */
[----:B------:R-:W-:Y:S01]  /*2470*/  @!P5 IMAD.MOV R13, RZ, RZ, -R13 ;  /* 0x000000ffff0dd224 */ /* 0x000fe200078e0a0d */
[C---:B------:R-:W-:Y:S01]  /*2480*/  SEL R17, R10.reuse, R17, !P3 ;  /* 0x000000110a117207 */ /* 0x040fe20005800000 */
[----:B------:R-:W-:Y:S01]  /*2490*/  IMAD R11, R11, UR5, RZ ;  /* 0x000000050b0b7c24 */ /* 0x000fe2000f8e02ff */
[----:B------:R-:W-:Y:S01]  /*24a0*/  LEA.HI.X.SX32 R189, R7, UR9, 0x1, P0 ;  /* 0x0000000907bd7c11 */ /* 0x000fe200080f0eff */
[----:B------:R-:W-:Y:S01]  /*24b0*/  IMAD R7, R23, UR5, RZ ;  /* 0x0000000517077c24 */ /* 0x000fe2000f8e02ff */
[----:B------:R-:W-:Y:S01]  /*24c0*/  SEL R37, R10, R37, !P3 ;  /* 0x000000250a257207 */ /* 0x000fe20005800000 */
[----:B------:R-:W-:Y:S01]  /*24d0*/  IMAD R25, R25, UR5, RZ ;  /* 0x0000000519197c24 */ /* 0x000fe2000f8e02ff */
[----:B------:R-:W-:Y:S01]  /*24e0*/  LEA R24, P6, R6, UR10, 0x1 ;  /* 0x0000000a06187c11 */ /* 0x000fe2000f8c08ff */
[----:B------:R-:W-:Y:S01]  /*24f0*/  @!P1 IMAD.MOV R75, RZ, RZ, -R75 ;  /* 0x000000ffff4b9224 */ /* 0x000fe200078e0a4b */
[C---:B------:R-:W-:Y:S01]  /*2500*/  SEL R15, R10.reuse, R15, !P3 ;  /* 0x0000000f0a0f7207 */ /* 0x040fe20005800000 */
[----:B------:R-:W-:Y:S01]  /*2510*/  IMAD R17, R17, UR5, RZ ;  /* 0x0000000511117c24 */ /* 0x000fe2000f8e02ff */
        /* <DEDUP_REMOVED lines=10> */
[----:B------:R-:W-:Y:S01]  /*25c0*/  SEL R49, R10, R49, !P3 ;  /* 0x000000310a317207 */ /* 0x000fe20005800000 */
[----:B------:R-:W-:Y:S01]  /*25d0*/  IMAD R29, R29, UR5, RZ ;  /* 0x000000051d1d7c24 */ /* 0x000fe2000f8e02ff */
[----:B------:R-:W-:Y:S01]  /*25e0*/  LEA.HI.X.SX32 R30, R6, UR11, 0x1, P6 ;  /* 0x0000000b061e7c11 */ /* 0x000fe2000b0f0eff */
[----:B------:R-:W-:Y:S01]  /*25f0*/  IMAD R21, R21, UR5, RZ ;  /* 0x0000000515157c24 */ /* 0x000fe2000f8e02ff */
[-C--:B------:R-:W-:Y:S01]  /*2600*/  LEA R155, P2, R7, R24.reuse, 0x1 ;  /* 0x00000018079b7211 */ /* 0x080fe200078408ff */
[----:B------:R-:W-:Y:S01]  /*2610*/  IMAD R49, R49, UR5, RZ ;  /* 0x0000000531317c24 */ /* 0x000fe2000f8e02ff */
[----:B------:R-:W-:Y:S01]  /*2620*/  LEA R190, P1, R8, UR8, 0x1 ;  /* 0x0000000808be7c11 */ /* 0x000fe2000f8208ff */
[----:B0-----:R-:W-:Y:S01]  /*2630*/  IMAD R77, R35, 0x3e, RZ ;  /* 0x0000003e234d7824 */ /* 0x001fe200078e02ff */
[C---:B------:R-:W-:Y:S01]  /*2640*/  SEL R31, R10.reuse, R31, !P3 ;  /* 0x0000001f0a1f7207 */ /* 0x040fe20005800000 */
[----:B------:R-:W-:Y:S01]  /*2650*/  UIADD3 UR11, UP0, UR20, 0x80, URZ ;  /* 0x00000080140b7890 */ /* 0x000fe2000ff1e03f */
[C---:B------:R-:W-:Y:S01]  /*2660*/  SEL R33, R10.reuse, R33, !P3 ;  /* 0x000000210a217207 */ /* 0x040fe20005800000 */
[----:B------:R-:W-:Y:S01]  /*2670*/  UMOV UR8, URZ ;  /* 0x0000003f00087c82 */ /* 0x000fe20008000000 */
        /* <DEDUP_REMOVED lines=34> */
[-C--:B------:R-:W-:Y:S01]  /*28a0*/  LEA R22, P4, R11, R24.reuse, 0x1 ;  /* 0x000000180b167211 */ /* 0x080fe200078808ff */
[----:B------:R-:W-:Y:S01]  /*28b0*/  IMAD R73, R73, UR5, RZ ;  /* 0x0000000549497c24 */ /* 0x000fe2000f8e02ff */
[-C--:B------:R-:W-:Y:S01]  /*28c0*/  LEA R156, P5, R25, R24.reuse, 0x1 ;  /* 0x00000018199c7211 */ /* 0x080fe200078a08ff */
[----:B------:R-:W-:Y:S01]  /*28d0*/  IMAD R6, R13, UR5, RZ ;  /* 0x000000050d067c24 */ /* 0x000fe2000f8e02ff */
[----:B------:R-:W-:Y:S01]  /*28e0*/  SEL R10, R10, R75, !P3 ;  /* 0x0000004b0a0a7207 */ /* 0x000fe20005800000 */
[----:B------:R-:W-:Y:S01]  /*28f0*/  IMAD R75, R35, 0x3f, RZ ;  /* 0x0000003f234b7824 */ /* 0x000fe200078e02ff */
[----:B------:R-:W-:Y:S01]  /*2900*/  LEA R152, P3, R17, R24, 0x1 ;  /* 0x0000001811987211 */ /* 0x000fe200078608ff */
[----:B------:R-:W-:Y:S01]  /*2910*/  USHF.L.U32 UR60, UR60, 0x6, URZ ;  /* 0x000000063c3c7899 */ /* 0x000fe2000800063f */
[----:B------:R-:W-:Y:S01]  /*2920*/  LEA.HI.X.SX32 R7, R7, R30, 0x1, P2 ;  /* 0x0000001e07077211 */ /* 0x000fe200010f0eff */
[----:B------:R-:W-:Y:S01]  /*2930*/  IMAD R28, R10, UR5, RZ ;  /* 0x000000050a1c7c24 */ /* 0x000fe2000f8e02ff */
[----:B------:R-:W-:Y:S01]  /*2940*/  LEA.HI.X.SX32 R191, R8, UR9, 0x1, P1 ;  /* 0x0000000908bf7c11 */ /* 0x000fe200088f0eff */
[----:B------:R-:W-:Y:S01]  /*2950*/  UIADD3 UR5, UR4, 0x8000, URZ ;  /* 0x0000800004057890 */ /* 0x000fe2000fffe03f */
[-C--:B------:R-:W-:Y:S01]  /*2960*/  LEA R161, P2, R37, R24.reuse, 0x1 ;  /* 0x0000001825a17211 */ /* 0x080fe200078408ff */
[----:B------:R-:W-:Y:S01]  /*2970*/  UIADD3.X UR12, UR8, 0x40000040, URZ, UP0, !UPT ;  /* 0x40000040080c7890 */ /* 0x000fe200087fe43f */
[----:B------:R-:W-:Y:S01]  /*2980*/  LEA R23, P6, R15, R24, 0x1 ;  /* 0x000000180f177211 */ /* 0x000fe200078c08ff */
[----:B------:R-:W-:Y:S01]  /*2990*/  USHF.R.U32.HI UR5, URZ, 0x4, UR5 ;  /* 0x000000043f057899 */ /* 0x000fe20008011605 */
[-C--:B------:R-:W-:Y:S01]  /*29a0*/  LEA.HI.X.SX32 R14, R11, R30.reuse, 0x1, P4 ;  /* 0x0000001e0b0e7211 */ /* 0x080fe200020f0eff */
[----:B------:R-:W-:Y:S01]  /*29b0*/  UMOV UR9, URZ ;  /* 0x0000003f00097c82 */ /* 0x000fe20008000000 */
[----:B------:R-:W-:Y:S01]  /*29c0*/  LEA.HI.X.SX32 R8, R25, R30, 0x1, P5 ;  /* 0x0000001e19087211 */ /* 0x000fe200028f0eff */
[----:B------:R-:W-:Y:S01]  /*29d0*/  USGXT.U32 UR22, UR5, 0xe ;  /* 0x0000000e0516789a */ /* 0x000fe20008000000 */
[-C--:B------:R-:W-:Y:S01]  /*29e0*/  LEA R153, P1, R19, R24.reuse, 0x1 ;  /* 0x0000001813997211 */ /* 0x080fe200078208ff */
[----:B------:R-:W-:Y:S01]  /*29f0*/  USHF.R.S32.HI UR10, URZ, 0x1f, UR60 ;  /* 0x0000001f3f0a7899 */ /* 0x000fe2000801143c */
[-C--:B------:R-:W-:Y:S01]  /*2a00*/  LEA R157, P4, R27, R24.reuse, 0x1 ;  /* 0x000000181b9d7211 */ /* 0x080fe200078808ff */
[----:B------:R-:W-:Y:S01]  /*2a10*/  UIADD3 UR14, UP0, UR22, 0x2, URZ ;  /* 0x00000002160e7890 */ /* 0x000fe2000ff1e03f */
[----:B------:R-:W-:Y:S01]  /*2a20*/  LEA R162, P5, R39, R24, 0x1 ;  /* 0x0000001827a27211 */ /* 0x000fe200078a08ff */
[----:B------:R-:W-:Y:S01]  /*2a30*/  USHF.L.U32 UR5, UR60, 0x1, URZ ;  /* 0x000000013c057899 */ /* 0x000fe2000800063f */
[----:B------:R-:W-:Y:S01]  /*2a40*/  LEA.HI.X.SX32 R18, R17, R30, 0x1, P3 ;  /* 0x0000001e11127211 */ /* 0x000fe200018f0eff */
[----:B------:R-:W-:Y:S01]  /*2a50*/  UIADD3.X UR15, UR9, 0x40000040, URZ, UP0, !UPT ;  /* 0x40000040090f7890 */ /* 0x000fe200087fe43f */
[----:B------:R-:W-:Y:S01]  /*2a60*/  LEA R158, P3, R29, R24, 0x1 ;  /* 0x000000181d9e7211 */ /* 0x000fe200078608ff */
[----:B------:R-:W-:Y:S01]  /*2a70*/  UMOV UR8, UR11 ;  /* 0x0000000b00087c82 */ /* 0x000fe20008000000 */
[----:B------:R-:W-:Y:S01]  /*2a80*/  LEA.HI.X.SX32 R13, R37, R30, 0x1, P2 ;  /* 0x0000001e250d7211 */ /* 0x000fe200010f0eff */
[----:B------:R-:W-:Y:S01]  /*2a90*/  UMOV UR9, UR12 ;  /* 0x0000000c00097c82 */ /* 0x000fe20008000000 */
[----:B------:R-:W-:Y:S01]  /*2aa0*/  LEA R154, P0, R21, R24, 0x1 ;  /* 0x00000018159a7211 */ /* 0x000fe200078008ff */
[----:B------:R-:W-:Y:S01]  /*2ab0*/  USHF.L.U64.HI UR60, UR60, 0x1, UR10 ;  /* 0x000000013c3c7899 */ /* 0x000fe2000801020a */
[----:B------:R-:W-:Y:S01]  /*2ac0*/  LEA.HI.X.SX32 R16, R15, R30, 0x1, P6 ;  /* 0x0000001e0f107211 */ /* 0x000fe200030f0eff */
[----:B------:R-:W-:Y:S01]  /*2ad0*/  UIADD3.64 UR10, UR8, 0x180, URZ ;  /* 0x00000180080a7897 */ /* 0x000fe2000fffe03f */
[----:B------:R-:W-:Y:S01]  /*2ae0*/  LEA R17, P2, R49, R24, 0x1 ;  /* 0x0000001831117211 */ /* 0x000fe200078408ff */
[----:B------:R-:W-:Y:S01]  /*2af0*/  UIADD3.64 UR10, UR8, 0x280, URZ ;  /* 0x00000280080a7897 */ /* 0x000fe2000fffe03f */
[-C--:B------:R-:W-:Y:S01]  /*2b00*/  LEA.HI.X.SX32 R20, R19, R30.reuse, 0x1, P1 ;  /* 0x0000001e13147211 */ /* 0x080fe200008f0eff */
[----:B------:R-:W-:Y:S01]  /*2b10*/  UIADD3.64 UR18, UR8, 0x200, URZ ;  /* 0x0000020008127897 */ /* 0x000fe2000fffe03f */
[-C--:B------:R-:W-:Y:S01]  /*2b20*/  LEA.HI.X.SX32 R9, R27, R30.reuse, 0x1, P4 ;  /* 0x0000001e1b097211 */ /* 0x080fe200020f0eff */
[----:B------:R0:W-:Y:S01]  /*2b30*/  STL [R1+0x8], R17 ;  /* 0x0000081101007387 */ /* 0x0001e20000100800 */
[----:B------:R-:W-:Y:S01]  /*2b40*/  LEA.HI.X.SX32 R15, R39, R30, 0x1, P5 ;  /* 0x0000001e270f7211 */ /* 0x000fe200028f0eff */
[----:B------:R-:W-:Y:S01]  /*2b50*/  IMAD.WIDE R26, R75, 0x2, R188 ;  /* 0x000000024b1a7825 */ /* 0x000fe200078e02bc */
[----:B------:R-:W-:-:S02]  /*2b60*/  LEA R163, P4, R41, R24, 0x1 ;  /* 0x0000001829a37211 */ /* 0x000fc400078808ff */
[----:B------:R-:W-:Y:S02]  /*2b70*/  CS2R R38, SRZ ;  /* 0x0000000000267805 */ /* 0x000fe4000001ff00 */
[-C--:B------:R-:W-:Y:S01]  /*2b80*/  LEA R19, P5, R51, R24.reuse, 0x1 ;  /* 0x0000001833137211 */ /* 0x080fe200078a08ff */
[----:B------:R-:W-:Y:S01]  /*2b90*/  UMOV UR10, UR14 ;  /* 0x0000000e000a7c82 */ /* 0x000fe20008000000 */
[----:B------:R-:W-:Y:S01]  /*2ba0*/  LEA R159, P1, R31, R24, 0x1 ;  /* 0x000000181f9f7211 */ /* 0x000fe200078208ff */
[----:B------:R-:W-:Y:S01]  /*2bb0*/  UMOV UR11, UR15 ;  /* 0x0000000f000b7c82 */ /* 0x000fe20008000000 */
[-C--:B------:R-:W-:Y:S01]  /*2bc0*/  LEA.HI.X.SX32 R10, R29, R30.reuse, 0x1, P3 ;  /* 0x0000001e1d0a7211 */ /* 0x080fe200018f0eff */
[----:B------:R1:W-:Y:S01]  /*2bd0*/  STL [R1+0x34], R19 ;  /* 0x0000341301007387 */ /* 0x0003e20000100800 */
[----:B------:R-:W-:Y:S01]  /*2be0*/  LEA.HI.X.SX32 R21, R21, R30, 0x1, P0 ;  /* 0x0000001e15157211 */ /* 0x000fe200000f0eff */
[----:B------:R-:W-:Y:S01]  /*2bf0*/  IMAD R29, R35, 0x3d, RZ ;  /* 0x0000003d231d7824 */ /* 0x000fe200078e02ff */
[-C--:B------:R-:W-:Y:S01]  /*2c00*/  LEA R164, P3, R43, R24.reuse, 0x1 ;  /* 0x000000182ba47211 */ /* 0x080fe200078608ff */
[----:B------:R-:W-:Y:S01]  /*2c10*/  UIADD3.64 UR12, UR8, 0x80, URZ ;  /* 0x00000080080c7897 */ /* 0x000fe2000fffe03f */
[----:B------:R-:W-:Y:S01]  /*2c20*/  LEA R160, P0, R33, R24, 0x1 ;  /* 0x0000001821a07211 */ /* 0x000fe200078008ff */
[----:B------:R-:W-:Y:S01]  /*2c30*/  UIADD3.64 UR16, UR8, 0x100, URZ ;  /* 0x0000010008107897 */ /* 0x000fe2000fffe03f */
[----:B0-----:R-:W-:-:S02]  /*2c40*/  LEA.HI.X.SX32 R17, R41, R30, 0x1, P4 ;  /* 0x0000001e29117211 */ /* 0x001fc400020f0eff */
[----:B------:R-:W-:Y:S02]  /*2c50*/  CS2R R40, SRZ ;  /* 0x0000000000287805 */ /* 0x000fe4000001ff00 */
[----:B------:R-:W-:Y:S01]  /*2c60*/  LEA.HI.X.SX32 R11, R31, R30, 0x1, P1 ;  /* 0x0000001e1f0b7211 */ /* 0x000fe200008f0eff */
[----:B------:R-:W-:Y:S01]  /*2c70*/  IMAD R31, R35, 0x3c, RZ ;  /* 0x0000003c231f7824 */ /* 0x000fe200078e02ff */
[-C--:B------:R-:W-:Y:S01]  /*2c80*/  LEA R166, P4, R53, R24.reuse, 0x1 ;  /* 0x0000001835a67211 */ /* 0x080fe200078808ff */
[----:B------:R-:W-:Y:S01]  /*2c90*/  UIADD3.64 UR24, UR8, 0x300, URZ ;  /* 0x0000030008187897 */ /* 0x000fe2000fffe03f */
[----:B------:R-:W-:Y:S01]  /*2ca0*/  LEA R229, P1, R45, R24, 0x1 ;  /* 0x000000182de57211 */ /* 0x000fe200078208ff */
[----:B------:R-:W-:Y:S01]  /*2cb0*/  UIADD3.64 UR28, UR8, 0x380, URZ ;  /* 0x00000380081c7897 */ /* 0x000fe2000fffe03f */
[-C--:B-1----:R-:W-:Y:S01]  /*2cc0*/  LEA.HI.X.SX32 R19, R43, R30.reuse, 0x1, P3 ;  /* 0x0000001e2b137211 */ /* 0x082fe200018f0eff */
[----:B------:R0:W-:Y:S01]  /*2cd0*/  STL [R1+0x60], R166 ;  /* 0x000060a601007387 */ /* 0x0001e20000100800 */
[----:B------:R-:W-:-:S02]  /*2ce0*/  LEA.HI.X.SX32 R12, R33, R30, 0x1, P0 ;  /* 0x0000001e210c7211 */ /* 0x000fc400000f0eff */
[----:B------:R-:W-:Y:S02]  /*2cf0*/  CS2R R32, SRZ ;  /* 0x0000000000207805 */ /* 0x000fe4000001ff00 */
[-C--:B------:R-:W-:Y:S02]  /*2d00*/  LEA R165, P3, R55, R24.reuse, 0x1 ;  /* 0x0000001837a57211 */ /* 0x080fe400078608ff */
[----:B------:R-:W-:Y:S02]  /*2d10*/  CS2R R42, SRZ ;  /* 0x00000000002a7805 */ /* 0x000fe4000001ff00 */
[----:B------:R-:W-:Y:S01]  /*2d20*/  LEA R243, P0, R47, R24, 0x1 ;  /* 0x000000182ff37211 */ /* 0x000fe200078008ff */
[----:B------:R-:W-:Y:S01]  /*2d30*/  UIADD3.64 UR32, UR8, 0x400, URZ ;  /* 0x0000040008207897 */ /* 0x000fe2000fffe03f */
[-C--:B------:R-:W-:Y:S01]  /*2d40*/  LEA.HI.X.SX32 R219, R45, R30.reuse, 0x1, P1 ;  /* 0x0000001e2ddb7211 */ /* 0x080fe200008f0eff */
[----:B------:R1:W-:Y:S01]  /*2d50*/  STL [R1+0x84], R165 ;  /* 0x000084a501007387 */ /* 0x0003e20000100800 */
[----:B------:R-:W-:-:S02]  /*2d60*/  LEA.HI.X.SX32 R231, R47, R30, 0x1, P0 ;  /* 0x0000001e2fe77211 */ /* 0x000fc400000f0eff */
[----:B------:R-:W-:Y:S02]  /*2d70*/  CS2R R44, SRZ ;  /* 0x00000000002c7805 */ /* 0x000fe4000001ff00 */
[-C--:B0-----:R-:W-:Y:S02]  /*2d80*/  LEA R166, P1, R57, R24.reuse, 0x1 ;  /* 0x0000001839a67211 */ /* 0x081fe400078208ff */
[----:B------:R-:W-:Y:S02]  /*2d90*/  CS2R R46, SRZ ;  /* 0x00000000002e7805 */ /* 0x000fe4000001ff00 */
[C---:B------:R-:W-:Y:S01]  /*2da0*/  LOP3.LUT R169, R4.reuse, 0x20, RZ, 0x3c, !PT ;  /* 0x0000002004a97812 */ /* 0x040fe200078e3cff */
[----:B------:R-:W-:Y:S01]  /*2db0*/  UIADD3.64 UR36, UR8, 0x480, URZ ;  /* 0x0000048008247897 */ /* 0x000fe2000fffe03f */
[C---:B------:R-:W-:Y:S01]  /*2dc0*/  LOP3.LUT R168, R4.reuse, 0x30, RZ, 0x3c, !PT ;  /* 0x0000003004a87812 */ /* 0x040fe200078e3cff */
[----:B------:R0:W-:Y:S01]  /*2dd0*/  STL [R1+0x94], R166 ;  /* 0x000094a601007387 */ /* 0x0001e20000100800 */
[C---:B------:R-:W-:Y:S01]  /*2de0*/  LOP3.LUT R169, R4.reuse, 0x50, RZ, 0x3c, !PT ;  /* 0x0000005004a97812 */ /* 0x040fe200078e3cff */
[----:B------:R-:W-:Y:S01]  /*2df0*/  UIADD3.64 UR40, UR8, 0x500, URZ ;  /* 0x0000050008287897 */ /* 0x000fe2000fffe03f */
[----:B-1----:R-:W-:Y:S01]  /*2e00*/  LEA R165, P0, R59, R24, 0x1 ;  /* 0x000000183ba57211 */ /* 0x002fe200078008ff */
[----:B------:R-:W-:Y:S01]  /*2e10*/  UIADD3.64 UR44, UR8, 0x580, URZ ;  /* 0x00000580082c7897 */ /* 0x000fe2000fffe03f */
[----:B------:R-:W-:Y:S01]  /*2e20*/  LOP3.LUT R168, R4, 0x60, RZ, 0x3c, !PT ;  /* 0x0000006004a87812 */ /* 0x000fe200078e3cff */
[----:B------:R-:W-:Y:S01]  /*2e30*/  UIADD3.64 UR48, UR8, 0x600, URZ ;  /* 0x0000060008307897 */ /* 0x000fe2000fffe03f */
[C---:B------:R-:W-:Y:S01]  /*2e40*/  LOP3.LUT R169, R5.reuse, 0x20, RZ, 0x3c, !PT ;  /* 0x0000002005a97812 */ /* 0x040fe200078e3cff */
[----:B------:R1:W-:Y:S01]  /*2e50*/  STL [R1+0xbc], R165 ;  /* 0x0000bca501007387 */ /* 0x0003e20000100800 */
[----:B------:R-:W-:Y:S01]  /*2e60*/  LOP3.LUT R168, R5, 0x40, RZ, 0x3c, !PT ;  /* 0x0000004005a87812 */ /* 0x000fe200078e3cff */
[----:B------:R-:W-:Y:S01]  /*2e70*/  UIADD3.64 UR52, UR8, 0x680, URZ ;  /* 0x0000068008347897 */ /* 0x000fe2000fffe03f */
[----:B0-----:R-:W-:-:S02]  /*2e80*/  LEA.HI.X.SX32 R166, R49, R30, 0x1, P2 ;  /* 0x0000001e31a67211 */ /* 0x001fc400010f0eff */
[----:B------:R-:W-:Y:S02]  /*2e90*/  CS2R R48, SRZ ;  /* 0x0000000000307805 */ /* 0x000fe4000001ff00 */
[----:B------:R-:W-:Y:S01]  /*2ea0*/  LEA R167, P2, R61, R24, 0x1 ;  /* 0x000000183da77211 */ /* 0x000fe200078408ff */
[----:B------:R-:W-:Y:S01]  /*2eb0*/  UIADD3.64 UR56, UR8, 0x700, URZ ;  /* 0x0000070008387897 */ /* 0x000fe2000fffe03f */
[----:B------:R0:W-:Y:S01]  /*2ec0*/  STL [R1], R166 ;  /* 0x000000a601007387 */ /* 0x0001e20000100800 */
[----:B------:R-:W-:Y:S01]  /*2ed0*/  UIADD3.64 UR14, UR10, 0x2, URZ ;  /* 0x000000020a0e7897 */ /* 0x000fe2000fffe03f */
[----:B-1----:R-:W-:Y:S02]  /*2ee0*/  LEA.HI.X.SX32 R165, R51, R30, 0x1, P5 ;  /* 0x0000001e33a57211 */ /* 0x002fe400028f0eff */
[----:B------:R-:W-:Y:S01]  /*2ef0*/  CS2R R50, SRZ ;  /* 0x0000000000327805 */ /* 0x000fe2000001ff00 */
[----:B------:R1:W-:Y:S01]  /*2f00*/  STL [R1+0xc8], R167 ;  /* 0x0000c8a701007387 */ /* 0x0003e20000100800 */
[----:B------:R-:W-:-:S03]  /*2f10*/  UIADD3.64 UR18, UR10, 0x4, URZ ;  /* 0x000000040a127897 */ /* 0x000fc6000fffe03f */
[----:B------:R2:W-:Y:S01]  /*2f20*/  STL [R1+0x2c], R165 ;  /* 0x00002ca501007387 */ /* 0x0005e20000100800 */
[----:B0-----:R-:W-:Y:S02]  /*2f30*/  LEA R166, P5, R63, R24, 0x1 ;  /* 0x000000183fa67211 */ /* 0x001fe400078a08ff */
[----:B-1----:R-:W-:-:S03]  /*2f40*/  LEA.HI.X.SX32 R167, R53, R30, 0x1, P4 ;  /* 0x0000001e35a77211 */ /* 0x002fc600020f0eff */
[----:B------:R0:W-:Y:S01]  /*2f50*/  STL [R1+0xd0], R166 ;  /* 0x0000d0a601007387 */ /* 0x0001e20000100800 */
[----:B------:R-:W-:Y:S02]  /*2f60*/  CS2R R52, SRZ ;  /* 0x0000000000347805 */ /* 0x000fe4000001ff00 */
[----:B--2---:R-:W-:Y:S01]  /*2f70*/  LEA R165, P4, R65, R24, 0x1 ;  /* 0x0000001841a57211 */ /* 0x004fe200078808ff */
[----:B------:R1:W-:Y:S04]  /*2f80*/  STL [R1+0x58], R167 ;  /* 0x000058a701007387 */ /* 0x0003e80000100800 */
[----:B------:R2:W-:Y:S01]  /*2f90*/  STL [R1+0xd8], R165 ;  /* 0x0000d8a501007387 */ /* 0x0005e20000100800 */
[----:B0-----:R-:W-:Y:S02]  /*2fa0*/  LEA.HI.X.SX32 R166, R55, R30, 0x1, P3 ;  /* 0x0000001e37a67211 */ /* 0x001fe400018f0eff */
[----:B------:R-:W-:-:S02]  /*2fb0*/  CS2R R54, SRZ ;  /* 0x0000000000367805 */ /* 0x000fc4000001ff00 */
[----:B-1----:R-:W-:Y:S01]  /*2fc0*/  LEA R167, P3, R67, R24, 0x1 ;  /* 0x0000001843a77211 */ /* 0x002fe200078608ff */
[----:B------:R0:W-:Y:S01]  /*2fd0*/  STL [R1+0x68], R166 ;  /* 0x000068a601007387 */ /* 0x0001e20000100800 */
[----:B--2---:R-:W-:-:S03]  /*2fe0*/  LEA.HI.X.SX32 R165, R57, R30, 0x1, P1 ;  /* 0x0000001e39a57211 */ /* 0x004fc600008f0eff */
[----:B------:R1:W-:Y:S01]  /*2ff0*/  STL [R1+0xe0], R167 ;  /* 0x0000e0a701007387 */ /* 0x0003e20000100800 */
[----:B------:R-:W-:-:S03]  /*3000*/  CS2R R56, SRZ ;  /* 0x0000000000387805 */ /* 0x000fc6000001ff00 */
        /* <DEDUP_REMOVED lines=21> */
[----:B------:R1:W-:Y:S01]  /*3160*/  STL [R1+0xd4], R167 ;  /* 0x0000d4a701007387 */ /* 0x0003e20000100800 */
[----:B------:R-:W-:Y:S01]  /*3170*/  IMAD.WIDE R24, R75, 0x2, R190 ;  /* 0x000000024b187825 */ /* 0x000fe200078e02be */
[----:B------:R-:W-:Y:S02]  /*3180*/  CS2R R74, SRZ ;  /* 0x00000000004a7805 */ /* 0x000fe4000001ff00 */
[----:B------:R2:W-:Y:S01]  /*3190*/  STL [R1+0x108], R165 ;  /* 0x000108a501007387 */ /* 0x0005e20000100800 */
[----:B0-----:R-:W-:Y:S02]  /*31a0*/  LEA.HI.X.SX32 R166, R67, R30, 0x1, P3 ;  /* 0x0000001e43a67211 */ /* 0x001fe400018f0eff */
[----:B------:R-:W-:-:S02]  /*31b0*/  CS2R R66, SRZ ;  /* 0x0000000000427805 */ /* 0x000fc4000001ff00 */
[-C--:B-1----:R-:W-:Y:S01]  /*31c0*/  LEA.HI.X.SX32 R167, R69, R30.reuse, 0x1, P1 ;  /* 0x0000001e45a77211 */ /* 0x082fe200008f0eff */
[----:B------:R0:W-:Y:S01]  /*31d0*/  STL [R1+0xdc], R166 ;  /* 0x0000dca601007387 */ /* 0x0001e20000100800 */
[----:B------:R-:W-:Y:S02]  /*31e0*/  CS2R R68, SRZ ;  /* 0x0000000000447805 */ /* 0x000fe4000001ff00 */
[----:B--2---:R-:W-:Y:S01]  /*31f0*/  LEA.HI.X.SX32 R165, R71, R30, 0x1, P0 ;  /* 0x0000001e47a57211 */ /* 0x004fe200000f0eff */
[----:B------:R1:W-:Y:S01]  /*3200*/  STL [R1+0xe4], R167 ;  /* 0x0000e4a701007387 */ /* 0x0003e20000100800 */
[----:B------:R-:W-:-:S03]  /*3210*/  CS2R R70, SRZ ;  /* 0x0000000000467805 */ /* 0x000fc6000001ff00 */
[----:B------:R2:W-:Y:S01]  /*3220*/  STL [R1+0xec], R165 ;  /* 0x0000eca501007387 */ /* 0x0005e20000100800 */
[-C--:B0-----:R-:W-:Y:S02]  /*3230*/  LEA.HI.X.SX32 R166, R73, R30.reuse, 0x1, P2 ;  /* 0x0000001e49a67211 */ /* 0x081fe400010f0eff */
[----:B------:R-:W-:Y:S02]  /*3240*/  CS2R R72, SRZ ;  /* 0x0000000000487805 */ /* 0x000fe4000001ff00 */
[----:B-1----:R-:W-:Y:S01]  /*3250*/  SHF.R.S32.HI R167, RZ, 0x6, R36 ;  /* 0x00000006ffa77819 */ /* 0x002fe20000011424 */
[----:B------:R0:W-:Y:S01]  /*3260*/  STL [R1+0xf4], R166 ;  /* 0x0000f4a601007387 */ /* 0x0001e20000100800 */
[----:B------:R-:W-:Y:S02]  /*3270*/  CS2R R36, SRZ ;  /* 0x0000000000247805 */ /* 0x000fe4000001ff00 */
[-C--:B--2---:R-:W-:Y:S02]  /*3280*/  LEA.HI.X.SX32 R165, R6, R30.reuse, 0x1, P5 ;  /* 0x0000001e06a57211 */ /* 0x084fe400028f0eff */
[----:B------:R-:W-:-:S03]  /*3290*/  LEA.HI.X.SX32 R6, R28, R30, 0x1, P4 ;  /* 0x0000001e1c067211 */ /* 0x000fc600020f0eff */
[----:B------:R1:W-:Y:S01]  /*32a0*/  STL [R1+0xfc], R165 ;  /* 0x0000fca501007387 */ /* 0x0003e20000100800 */
[----:B0-----:R-:W-:-:S03]  /*32b0*/  IMAD.SHL.U32 R166, R35, 0x40, RZ ;  /* 0x0000004023a67824 */ /* 0x001fc600078e00ff */
[----:B------:R-:W-:Y:S04]  /*32c0*/  STL [R1+0x110], R24 ;  /* 0x0001101801007387 */ /* 0x000fe80000100800 */
[----:B------:R0:W-:Y:S01]  /*32d0*/  STL [R1+0x104], R6 ;  /* 0x0001040601007387 */ /* 0x0001e20000100800 */
[----:B-1----:R-:W-:-:S03]  /*32e0*/  SHF.R.S32.HI R165, RZ, 0x1f, R166 ;  /* 0x0000001fffa57819 */ /* 0x002fc600000114a6 */
[----:B------:R1:W-:Y:S01]  /*32f0*/  STL [R1+0x10c], R25 ;  /* 0x00010c1901007387 */ /* 0x0003e20000100800 */
[C---:B------:R-:W-:Y:S01]  /*3300*/  SHF.L.U64.HI R165, R166.reuse, 0x1, R165 ;  /* 0x00000001a6a57819 */ /* 0x040fe200000102a5 */
[----:B------:R-:W-:Y:S02]  /*3310*/  IMAD.SHL.U32 R166, R166, 0x2, RZ ;  /* 0x00000002a6a67824 */ /* 0x000fe400078e00ff */
[----:B------:R-:W-:Y:S01]  /*3320*/  STL [R1+0x118], R26 ;  /* 0x0001181a01007387 */ /* 0x000fe20000100800 */
[----:B0-----:R-:W-:-:S03]  /*3330*/  IMAD R6, R35, 0x14, RZ ;  /* 0x0000001423067824 */ /* 0x001fc600078e02ff */
[----:B------:R0:W-:Y:S01]  /*3340*/  STL [R1+0x114], R27 ;  /* 0x0001141b01007387 */ /* 0x0001e20000100800 */
[----:B-1----:R-:W-:-:S05]  /*3350*/  IMAD.WIDE R24, R77, 0x2, R190 ;  /* 0x000000024d187825 */ /* 0x002fca00078e02be */
[----:B------:R-:W-:Y:S01]  /*3360*/  STL [R1+0x120], R24 ;  /* 0x0001201801007387 */ /* 0x000fe20000100800 */
[----:B0-----:R-:W-:-:S03]  /*3370*/  IMAD.WIDE R26, R77, 0x2, R188 ;  /* 0x000000024d1a7825 */ /* 0x001fc600078e02bc */
[----:B------:R0:W-:Y:S01]  /*3380*/  STL [R1+0x11c], R25 ;  /* 0x00011c1901007387 */ /* 0x0001e20000100800 */
[----:B------:R-:W-:-:S03]  /*3390*/  CS2R R76, SRZ ;  /* 0x00000000004c7805 */ /* 0x000fc6000001ff00 */
[----:B------:R-:W-:Y:S04]  /*33a0*/  STL [R1+0x128], R26 ;  /* 0x0001281a01007387 */ /* 0x000fe80000100800 */
[----:B------:R1:W-:Y:S01]  /*33b0*/  STL [R1+0x124], R27 ;  /* 0x0001241b01007387 */ /* 0x0003e20000100800 */
[----:B0-----:R-:W-:-:S04]  /*33c0*/  IMAD.WIDE R24, R29, 0x2, R190 ;  /* 0x000000021d187825 */ /* 0x001fc800078e02be */
[--C-:B------:R-:W-:Y:S01]  /*33d0*/  IMAD.WIDE R28, R29, 0x2, R188.reuse ;  /* 0x000000021d1c7825 */ /* 0x100fe200078e02bc */
[----:B------:R-:W-:Y:S03]  /*33e0*/  STL [R1+0x130], R24 ;  /* 0x0001301801007387 */ /* 0x000fe60000100800 */
[C---:B-1----:R-:W-:Y:S01]  /*33f0*/  IMAD.WIDE R26, R31.reuse, 0x2, R188 ;  /* 0x000000021f1a7825 */ /* 0x042fe200078e02bc */
[----:B------:R0:W-:Y:S04]  /*3400*/  STL [R1+0x12c], R25 ;  /* 0x00012c1901007387 */ /* 0x0001e80000100800 */
[----:B------:R-:W-:Y:S04]  /*3410*/  STL [R1+0x138], R28 ;  /* 0x0001381c01007387 */ /* 0x000fe80000100800 */
[----:B------:R1:W-:Y:S01]  /*3420*/  STL [R1+0x134], R29 ;  /* 0x0001341d01007387 */ /* 0x0003e20000100800 */
[----:B0-----:R-:W-:-:S04]  /*3430*/  IMAD.WIDE R24, R31, 0x2, R190 ;  /* 0x000000021f187825 */ /* 0x001fc800078e02be */
[C---:B------:R-:W-:Y:S01]  /*3440*/  IMAD R31, R35.reuse, 0x3a, RZ ;  /* 0x0000003a231f7824 */ /* 0x040fe200078e02ff */
[----:B------:R-:W-:Y:S01]  /*3450*/  STL [R1+0x140], R24 ;  /* 0x0001401801007387 */ /* 0x000fe20000100800 */
[----:B-1----:R-:W-:-:S03]  /*3460*/  IMAD R29, R35, 0x3b, RZ ;  /* 0x0000003b231d7824 */ /* 0x002fc600078e02ff */
[----:B------:R0:W-:Y:S04]  /*3470*/  STL [R1+0x13c], R25 ;  /* 0x00013c1901007387 */ /* 0x0001e80000100800 */
        /* <DEDUP_REMOVED lines=45> */
[----:B------:R-:W-:Y:S01]  /*3750*/  IMAD.WIDE R28, R29, 0x2, R188 ;  /* 0x000000021d1c7825 */ /* 0x000fe200078e02bc */
[----:B------:R-:W-:Y:S03]  /*3760*/  STL [R1+0x1b0], R24 ;  /* 0x0001b01801007387 */ /* 0x000fe60000100800 */
[----:B-1----:R-:W-:Y:S01]  /*3770*/  IMAD R27, R35, 0x33, RZ ;  /* 0x00000033231b7824 */ /* 0x002fe200078e02ff */
[----:B------:R0:W-:Y:S04]  /*3780*/  STL [R1+0x1ac], R25 ;  /* 0x0001ac1901007387 */ /* 0x0001e80000100800 */
[----:B------:R-:W-:Y:S04]  /*3790*/  STL [R1+0x1b8], R28 ;  /* 0x0001b81c01007387 */ /* 0x000fe80000100800 */
[----:B------:R1:W-:Y:S01]  /*37a0*/  STL [R1+0x1b4], R29 ;  /* 0x0001b41d01007387 */ /* 0x0003e20000100800 */
[----:B0-----:R-:W-:-:S05]  /*37b0*/  IMAD.WIDE R24, R31, 0x2, R190 ;  /* 0x000000021f187825 */ /* 0x001fca00078e02be */
[----:B------:R-:W-:Y:S01]  /*37c0*/  STL [R1+0x1c0], R24 ;  /* 0x0001c01801007387 */ /* 0x000fe20000100800 */
[----:B-1----:R-:W-:-:S03]  /*37d0*/  IMAD.WIDE R28, R31, 0x2, R188 ;  /* 0x000000021f1c7825 */ /* 0x002fc600078e02bc */
[----:B------:R0:W-:Y:S01]  /*37e0*/  STL [R1+0x1bc], R25 ;  /* 0x0001bc1901007387 */ /* 0x0001e20000100800 */
[----:B------:R-:W-:-:S03]  /*37f0*/  IMAD R31, R35, 0x32, RZ ;  /* 0x00000032231f7824 */ /* 0x000fc600078e02ff */
        /* <DEDUP_REMOVED lines=122> */
[C---:B------:R-:W-:Y:S01]  /*3fa0*/  IMAD.SHL.U32 R31, R35.reuse, 0x20, RZ ;  /* 0x00000020231f7824 */ /* 0x040fe200078e00ff */
        /* <DEDUP_REMOVED lines=82> */
[----:B0-----:R-:W-:Y:S01]  /*44d0*/  IMAD.WIDE R24, R31, 0x2, R190 ;  /* 0x000000021f187825 */ /* 0x001fe200078e02be */
[----:B------:R-:W-:-:S04]  /*44e0*/  CS2R R30, SRZ ;  /* 0x00000000001e7805 */ /* 0x000fc8000001ff00 */
        /* <DEDUP_REMOVED lines=10> */
[----:B------:R1:W-:Y:S04]  /*4590*/  STL [R1+0x3c4], R28 ;  /* 0x0003c41c01007387 */ /* 0x0003e80000100800 */
[----:B------:R-:W-:Y:S01]  /*45a0*/  STL [R1+0x3c0], R29 ;  /* 0x0003c01d01007387 */ /* 0x000fe20000100800 */
        /* <DEDUP_REMOVED lines=127> */
[----:B------:R-:W-:Y:S01]  /*4da0*/  IMAD.MOV.U32 R6, RZ, RZ, RZ ;  /* 0x000000ffff067224 */ /* 0x000fe200078e00ff */
[----:B------:R-:W-:Y:S01]  /*4db0*/  STL [R1+0x4ec], R24 ;  /* 0x0004ec1801007387 */ /* 0x000fe20000100800 */
[----:B-1----:R-:W-:-:S03]  /*4dc0*/  IMAD.WIDE R28, R35, 0x2, R190 ;  /* 0x00000002231c7825 */ /* 0x002fc600078e02be */
[----:B------:R0:W-:Y:S04]  /*4dd0*/  STL [R1+0x4e8], R25 ;  /* 0x0004e81901007387 */ /* 0x0001e80000100800 */
[----:B------:R-:W-:Y:S04]  /*4de0*/  STL [R1+0x4f4], R26 ;  /* 0x0004f41a01007387 */ /* 0x000fe80000100800 */
[----:B------:R1:W-:Y:S01]  /*4df0*/  STL [R1+0x4f0], R27 ;  /* 0x0004f01b01007387 */ /* 0x0003e20000100800 */
[----:B0-----:R-:W-:Y:S01]  /*4e00*/  IMAD.WIDE R24, R35, 0x2, R188 ;  /* 0x0000000223187825 */ /* 0x001fe200078e02bc */
[----:B------:R-:W-:-:S02]  /*4e10*/  CS2R R34, SRZ ;  /* 0x0000000000227805 */ /* 0x000fc4000001ff00 */
[----:B------:R-:W-:Y:S04]  /*4e20*/  STL [R1+0x4fc], R28 ;  /* 0x0004fc1c01007387 */ /* 0x000fe80000100800 */
[----:B------:R0:W-:Y:S01]  /*4e30*/  STL [R1+0x4f8], R29 ;  /* 0x0004f81d01007387 */ /* 0x0001e20000100800 */
[----:B-1----:R-:W-:-:S03]  /*4e40*/  CS2R R26, SRZ ;  /* 0x00000000001a7805 */ /* 0x002fc6000001ff00 */
[----:B------:R-:W-:Y:S04]  /*4e50*/  STL [R1+0x504], R24 ;  /* 0x0005041801007387 */ /* 0x000fe80000100800 */
[----:B------:R1:W-:Y:S01]  /*4e60*/  STL [R1+0x500], R25 ;  /* 0x0005001901007387 */ /* 0x0003e20000100800 */
[----:B0-----:R-:W-:-:S03]  /*4e70*/  CS2R R28, SRZ ;  /* 0x00000000001c7805 */ /* 0x001fc6000001ff00 */
[----:B------:R0:W-:Y:S01]  /*4e80*/  STL [R1+0x534], R167 ;  /* 0x000534a701007387 */ /* 0x0001e20000100800 */
[----:B-1----:R-:W-:Y:S02]  /*4e90*/  CS2R R24, SRZ ;  /* 0x0000000000187805 */ /* 0x002fe4000001ff00 */
[C---:B0-----:R-:W-:Y:S02]  /*4ea0*/  LOP3.LUT R167, R4.reuse, 0x10, RZ, 0x3c, !PT ;  /* 0x0000001004a77812 */ /* 0x041fe400078e3cff */
[C---:B------:R-:W-:Y:S02]  /*4eb0*/  LOP3.LUT R167, R4.reuse, 0x40, RZ, 0x3c, !PT ;  /* 0x0000004004a77812 */ /* 0x040fe400078e3cff */
[----:B------:R-:W-:Y:S02]  /*4ec0*/  LOP3.LUT R167, R4, 0x70, RZ, 0x3c, !PT ;  /* 0x0000007004a77812 */ /* 0x000fe400078e3cff */
[----:B------:R-:W-:-:S07]  /*4ed0*/  LOP3.LUT R167, R5, 0x60, RZ, 0x3c, !PT ;  /* 0x0000006005a77812 */ /* 0x000fce00078e3cff */
.L_x_1:
[----:B------:R-:W-:Y:S01]  /*4ee0*/  STL [R1+0x658], R243 ;  /* 0x000658f301007387 */ /* 0x000fe20000100800 */
[----:B------:R-:W-:Y:S02]  /*4ef0*/  MOV R166, UR49 ;  /* 0x0000003100a67c02 */ /* 0x000fe40008000f00 */
[----:B------:R-:W-:Y:S01]  /*4f00*/  MOV R167, UR53 ;  /* 0x0000003500a77c02 */ /* 0x000fe20008000f00 */
[----:B------:R-:W-:Y:S01]  /*4f10*/  STL [R1+0x654], R231 ;  /* 0x000654e701007387 */ /* 0x000fe20000100800 */
[----:B------:R-:W-:Y:S02]  /*4f20*/  PRMT R213, RZ, 0x7610, R213 ;  /* 0x00007610ffd57816 */ /* 0x000fe400000000d5 */
[----:B------:R-:W-:Y:S01]  /*4f30*/  PRMT R194, RZ, 0x7610, R194 ;  /* 0x00007610ffc27816 */ /* 0x000fe200000000c2 */
[----:B------:R-:W-:Y:S04]  /*4f40*/  STL [R1+0x650], R229 ;  /* 0x000650e501007387 */ /* 0x000fe80000100800 */
        /* <DEDUP_REMOVED lines=32> */
[----:B------:R0:W-:Y:S04]  /*5150*/  STL [R1+0x56c], R165 ;  /* 0x00056ca501007387 */ /* 0x0001e80000100800 */
[----:B-----5:R-:W-:Y:S04]  /*5160*/  STL [R1+0x568], R3 ;  /* 0x0005680301007387 */ /* 0x020fe80000100800 */
[----:B------:R-:W-:Y:S01]  /*5170*/  STL [R1+0x564], R2 ;  /* 0x0005640201007387 */ /* 0x000fe20000100800 */
[----:B0-----:R-:W-:-:S03]  /*5180*/  MOV R165, UR48 ;  /* 0x0000003000a57c02 */ /* 0x001fc60008000f00 */
[----:B------:R-:W-:Y:S04]  /*5190*/  STL [R1+0x560], R0 ;  /* 0x0005600001007387 */ /* 0x000fe80000100800 */
[----:B------:R0:W-:Y:S04]  /*51a0*/  STL [R1+0x530], R166 ;  /* 0x000530a601007387 */ /* 0x0001e80000100800 */
[----:B------:R1:W-:Y:S04]  /*51b0*/  STL [R1+0x52c], R165 ;  /* 0x00052ca501007387 */ /* 0x0003e80000100800 */
[----:B------:R2:W-:Y:S01]  /*51c0*/  STL [R1+0x528], R167 ;  /* 0x000528a701007387 */ /* 0x0005e20000100800 */
[----:B0-----:R-:W-:-:S02]  /*51d0*/  MOV R166, UR52 ;  /* 0x0000003400a67c02 */ /* 0x001fc40008000f00 */
[----:B-1----:R-:W-:Y:S01]  /*51e0*/  MOV R165, UR57 ;  /* 0x0000003900a57c02 */ /* 0x002fe20008000f00 */
[----:B--2---:R-:W0:Y:S04]  /*51f0*/  LDC R167, c[0x0][0x230] ;  /* 0x00008c00ffa77b82 */ /* 0x004e280000000800 */
[----:B------:R-:W-:Y:S04]  /*5200*/  STL [R1+0x570], R165 ;  /* 0x000570a501007387 */ /* 0x000fe80000100800 */
[----:B------:R1:W-:Y:S02]  /*5210*/  STL [R1+0x524], R166 ;  /* 0x000524a601007387 */ /* 0x0003e40000100800 */
[----:B-1----:R-:W-:-:S05]  /*5220*/  MOV R166, UR56 ;  /* 0x0000003800a67c02 */ /* 0x002fca0008000f00 */
[----:B------:R-:W-:Y:S01]  /*5230*/  STL [R1+0x578], R166 ;  /* 0x000578a601007387 */ /* 0x000fe20000100800 */
[----:B0-----:R-:W-:-:S03]  /*5240*/  IMAD R167, R6, -0x40, R167 ;  /* 0xffffffc006a77824 */ /* 0x001fc600078e02a7 */
[----:B------:R-:W-:Y:S02]  /*5250*/  STL [R1+0x57c], R6 ;  /* 0x00057c0601007387 */ /* 0x000fe40000100800 */
[C---:B------:R-:W-:Y:S02]  /*5260*/  ISETP.GT.AND P0, PT, R167.reuse, RZ, PT ;  /* 0x000000ffa700720c */ /* 0x040fe40003f04270 */
[----:B------:R-:W-:Y:S01]  /*5270*/  STL [R1+0x584], R188 ;  /* 0x000584bc01007387 */ /* 0x000fe20000100800 */
[C---:B------:R-:W-:Y:S02]  /*5280*/  ISETP.GT.AND P1, PT, R167.reuse, 0x1, PT ;  /* 0x00000001a700780c */ /* 0x040fe40003f24270 */
[----:B------:R-:W-:Y:S01]  /*5290*/  PRMT R200, RZ, 0x7610, R200 ;  /* 0x00007610ffc87816 */ /* 0x000fe200000000c8 */
[----:B------:R-:W-:Y:S01]  /*52a0*/  STL [R1+0x580], R189 ;  /* 0x000580bd01007387 */ /* 0x000fe20000100800 */
[----:B------:R-:W-:Y:S02]  /*52b0*/  PRMT R199, RZ, 0x7610, R199 ;  /* 0x00007610ffc77816 */ /* 0x000fe400000000c7 */
[----:B------:R-:W-:-:S04]  /*52c0*/  ISETP.GT.AND P2, PT, R167, 0x2, PT ;  /* 0x00000002a700780c */ /* 0x000fc80003f44270 */
[----:B------:R-:W-:Y:S02]  /*52d0*/  @P0 IMAD.MOV.U32 R168, RZ, RZ, R188 ;  /* 0x000000ffffa80224 */ /* 0x000fe400078e00bc */
[----:B------:R-:W-:-:S05]  /*52e0*/  @P0 IMAD.MOV.U32 R169, RZ, RZ, R189 ;  /* 0x000000ffffa90224 */ /* 0x000fca00078e00bd */
[----:B------:R0:W2:Y:S04]  /*52f0*/  @P0 LDG.E.U16 R213, desc[UR6][R168.64] ;  /* 0x00000006a8d50981 */ /* 0x0000a8000c1e1500 */
[----:B------:R-:W-:Y:S04]  /*5300*/  STL [R1+0x58c], R190 ;  /* 0x00058cbe01007387 */ /* 0x000fe80000100800 */
[----:B------:R-:W-:Y:S01]  /*5310*/  STL [R1+0x588], R191 ;  /* 0x000588bf01007387 */ /* 0x000fe20000100800 */
[----:B0-----:R-:W-:Y:S02]  /*5320*/  @P0 IMAD.MOV.U32 R168, RZ, RZ, R190 ;  /* 0x000000ffffa80224 */ /* 0x001fe400078e00be */
[----:B------:R-:W-:-:S05]  /*5330*/  @P0 IMAD.MOV.U32 R169, RZ, RZ, R191 ;  /* 0x000000ffffa90224 */ /* 0x000fca00078e00bf */
[----:B------:R0:W3:Y:S04]  /*5340*/  @P0 LDG.E.U16 R194, desc[UR6][R168.64] ;  /* 0x00000006a8c20981 */ /* 0x0000e8000c1e1500 */
[----:B------:R-:W0:Y:S04]  /*5350*/  LDL R168, [R1+0x500] ;  /* 0x0005000001a87983 */ /* 0x000e280000100800 */
[----:B------:R-:W0:Y:S01]  /*5360*/  LDL R169, [R1+0x504] ;  /* 0x0005040001a97983 */ /* 0x000e220000100800 */
[----:B------:R-:W-:Y:S02]  /*5370*/  PRMT R243, RZ, 0x7610, R243 ;  /* 0x00007610fff37816 */ /* 0x000fe400000000f3 */
[----:B------:R-:W-:-:S02]  /*5380*/  PRMT R231, RZ, 0x7610, R231 ;  /* 0x00007610ffe77816 */ /* 0x000fc400000000e7 */
[----:B------:R-:W-:Y:S02]  /*5390*/  ISETP.GT.AND P0, PT, R167, 0x3, PT ;  /* 0x00000003a700780c */ /* 0x000fe40003f04270 */
[----:B0-----:R-:W-:-:S04]  /*53a0*/  @P1 LOP3.LUT R169, R169, R168, RZ, 0x3c, !PT ;  /* 0x000000a8a9a91212 */ /* 0x001fc800078e3cff */
[----:B------:R-:W-:-:S04]  /*53b0*/  @P1 LOP3.LUT R168, R169, R168, RZ, 0x3c, !PT ;  /* 0x000000a8a9a81212 */ /* 0x000fc800078e3cff */
[----:B------:R-:W-:-:S05]  /*53c0*/  @P1 LOP3.LUT R169, R169, R168, RZ, 0x3c, !PT ;  /* 0x000000a8a9a91212 */ /* 0x000fca00078e3cff */
[----:B------:R0:W4:Y:S04]  /*53d0*/  @P1 LDG.E.U16 R200, desc[UR6][R168.64] ;  /* 0x00000006a8c81981 */ /* 0x000128000c1e1500 */
[----:B------:R-:W0:Y:S04]  /*53e0*/  LDL R168, [R1+0x4f8] ;  /* 0x0004f80001a87983 */ /* 0x000e280000100800 */
[----:B------:R-:W0:Y:S02]  /*53f0*/  LDL R169, [R1+0x4fc] ;  /* 0x0004fc0001a97983 */ /* 0x000e240000100800 */
        /* <DEDUP_REMOVED lines=9> */
[----:B------:R-:W2:Y:S04]  /*5490*/  @P2 LDG.E.U16 R243, desc[UR6][R168.64] ;  /* 0x00000006a8f32981 */ /* 0x000ea8000c1e1500 */
[----:B--2---:R0:W-:Y:S04]  /*54a0*/  STL [R1+0x518], R243 ;  /* 0x000518f301007387 */ /* 0x0041e80000100800 */
[----:B0-----:R-:W2:Y:S04]  /*54b0*/  LDL.LU R243, [R1+0x658] ;  /* 0x0006580001f37983 */ /* 0x001ea80000300800 */
[----:B------:R-:W3:Y:S04]  /*54c0*/  LDL R168, [R1+0x4e8] ;  /* 0x0004e80001a87983 */ /* 0x000ee80000100800 */
[----:B------:R-:W3:Y:S01]  /*54d0*/  LDL R169, [R1+0x4ec] ;  /* 0x0004ec0001a97983 */ /* 0x000ee20000100800 */
[----:B------:R-:W-:-:S02]  /*54e0*/  PRMT R229, RZ, 0x7610, R229 ;  /* 0x00007610ffe57816 */ /* 0x000fc400000000e5 */
[----:B------:R-:W-:Y:S02]  /*54f0*/  PRMT R219, RZ, 0x7610, R219 ;  /* 0x00007610ffdb7816 */ /* 0x000fe400000000db */
[----:B------:R-:W-:Y:S02]  /*5500*/  ISETP.GT.AND P1, PT, R167, 0x4, PT ;  /* 0x00000004a700780c */ /* 0x000fe40003f24270 */
[----:B---3--:R-:W-:-:S04]  /*5510*/  @P2 LOP3.LUT R169, R169, R168, RZ, 0x3c, !PT ;  /* 0x000000a8a9a92212 */ /* 0x008fc800078e3cff */
[----:B------:R-:W-:-:S04]  /*5520*/  @P2 LOP3.LUT R168, R169, R168, RZ, 0x3c, !PT ;  /* 0x000000a8a9a82212 */ /* 0x000fc800078e3cff */
[----:B------:R-:W-:-:S05]  /*5530*/  @P2 LOP3.LUT R169, R169, R168, RZ, 0x3c, !PT ;  /* 0x000000a8a9a92212 */ /* 0x000fca00078e3cff */
[----:B------:R-:W3:Y:S04]  /*5540*/  @P2 LDG.E.U16 R231, desc[UR6][R168.64] ;  /* 0x00000006a8e72981 */ /* 0x000ee8000c1e1500 */
[----:B---3--:R0:W-:Y:S04]  /*5550*/  STL [R1+0x514], R231 ;  /* 0x000514e701007387 */ /* 0x0081e80000100800 */
[----:B0-----:R-:W3:Y:S04]  /*5560*/  LDL.LU R231, [R1+0x654] ;  /* 0x0006540001e77983 */ /* 0x001ee80000300800 */
[----:B------:R-:W4:Y:S04]  /*5570*/  LDL R168, [R1+0x4e0] ;  /* 0x0004e00001a87983 */ /* 0x000f280000100800 */
[----:B------:R-:W4:Y:S02]  /*5580*/  LDL R169, [R1+0x4e4] ;  /* 0x0004e40001a97983 */ /* 0x000f240000100800 */
[----:B----4-:R-:W-:-:S04]  /*5590*/  @P0 LOP3.LUT R169, R169, R168, RZ, 0x3c, !PT ;  /* 0x000000a8a9a90212 */ /* 0x010fc800078e3cff */
[----:B------:R-:W-:-:S04]  /*55a0*/  @P0 LOP3.LUT R168, R169, R168, RZ, 0x3c, !PT ;  /* 0x000000a8a9a80212 */ /* 0x000fc800078e3cff */
[----:B------:R-:W-:-:S05]  /*55b0*/  @P0 LOP3.LUT R169, R169, R168, RZ, 0x3c, !PT ;  /* 0x000000a8a9a90212 */ /* 0x000fca00078e3cff */
[----:B------:R-:W4:Y:S04]  /*55c0*/  @P0 LDG.E.U16 R229, desc[UR6][R168.64] ;  /* 0x00000006a8e50981 */ /* 0x000f28000c1e1500 */
[----:B----4-:R0:W-:Y:S04]  /*55d0*/  STL [R1+0x510], R229 ;  /* 0x000510e501007387 */ /* 0x0101e80000100800 */
[----:B0-----:R-:W4:Y:S04]  /*55e0*/  LDL.LU R229, [R1+0x650] ;  /* 0x0006500001e57983 */ /* 0x001f280000300800 */
[----:B------:R-:W2:Y:S04]  /*55f0*/  LDL R168, [R1+0x4d8] ;  /* 0x0004d80001a87983 */ /* 0x000ea80000100800 */
[----:B------:R-:W2:Y:S01]  /*5600*/  LDL R169, [R1+0x4dc] ;  /* 0x0004dc0001a97983 */ /* 0x000ea20000100800 */
[----:B------:R-:W-:-:S02]  /*5610*/  PRMT R164, RZ, 0x7610, R164 ;  /* 0x00007610ffa47816 */ /* 0x000fc400000000a4 */
[----:B------:R-:W-:Y:S02]  /*5620*/  PRMT R19, RZ, 0x7610, R19 ;  /* 0x00007610ff137816 */ /* 0x000fe40000000013 */
[----:B------:R-:W-:Y:S02]  /*5630*/  ISETP.GT.AND P2, PT, R167, 0x5, PT ;  /* 0x00000005a700780c */ /* 0x000fe40003f44270 */
[----:B--2---:R-:W-:-:S04]  /*5640*/  @P0 LOP3.LUT R169, R169, R168, RZ, 0x3c, !PT ;  /* 0x000000a8a9a90212 */ /* 0x004fc800078e3cff */
        /* <DEDUP_REMOVED lines=36> */
[----:B------:R-:W3:Y:S02]  /*5890*/  LDL R169, [R1+0x4bc] ;  /* 0x0004bc0001a97983 */ /* 0x000ee40000100800 */
        /* <DEDUP_REMOVED lines=31> */
[----:B------:R-:W4:Y:S04]  /*5a90*/  LDL R168, [R1+0x498] ;  /* 0x0004980001a87983 */ /* 0x000f280000100800 */
[----:B------:R-:W4:Y:S01]  /*5aa0*/  LDL R169, [R1+0x49c] ;  /* 0x00049c0001a97983 */ /* 0x000f220000100800 */
[----:B------:R-:W-:Y:S02]  /*5ab0*/  PRMT R195, RZ, 0x7610, R195 ;  /* 0x00007610ffc37816 */ /* 0x000fe400000000c3 */
[----:B------:R-:W-:-:S02]  /*5ac0*/  PRMT R196, RZ, 0x7610, R196 ;  /* 0x00007610ffc47816 */ /* 0x000fc400000000c4 */
[----:B------:R-:W-:Y:S01]  /*5ad0*/  ISETP.GT.AND P0, PT, R167, 0x9, PT ;  /* 0x00000009a700780c */ /* 0x000fe20003f04270 */
[----:B---3--:R-:W-:Y:S01]  /*5ae0*/  STL [R1+0x598], R190 ;  /* 0x000598be01007387 */ /* 0x008fe20000100800 */
[----:B----4-:R-:W-:-:S04]  /*5af0*/  @P1 LOP3.LUT R169, R169, R168, RZ, 0x3c, !PT ;  /* 0x000000a8a9a91212 */ /* 0x010fc800078e3cff */
        /* <DEDUP_REMOVED lines=12> */
[----:B------:R0:W3:Y:S04]  /*5bc0*/  @P2 LDG.E.U16 R195, desc[UR6][R168.64] ;  /* 0x00000006a8c32981 */ /* 0x0000e8000c1e1500 */
[----:B------:R-:W0:Y:S04]  /*5bd0*/  LDL R168, [R1+0x488] ;  /* 0x0004880001a87983 */ /* 0x000e280000100800 */
[----:B------:R-:W0:Y:S02]  /*5be0*/  LDL R169, [R1+0x48c] ;  /* 0x00048c0001a97983 */ /* 0x000e240000100800 */
[----:B0-----:R-:W-:-:S04]  /*5bf0*/  @P2 LOP3.LUT R169, R169, R168, RZ, 0x3c, !PT ;  /* 0x000000a8a9a92212 */ /* 0x001fc800078e3cff */
[----:B------:R-:W-:-:S04]  /*5c00*/  @P2 LOP3.LUT R168, R169, R168, RZ, 0x3c, !PT ;  /* 0x000000a8a9a82212 */ /* 0x000fc800078e3cff */
[----:B------:R-:W-:-:S05]  /*5c10*/  @P2 LOP3.LUT R169, R169, R168, RZ, 0x3c, !PT ;  /* 0x000000a8a9a92212 */ /* 0x000fca00078e3cff */
[----:B------:R0:W4:Y:S04]  /*5c20*/  @P2 LDG.E.U16 R196, desc[UR6][R168.64] ;  /* 0x00000006a8c42981 */ /* 0x000128000c1e1500 */
        /* <DEDUP_REMOVED lines=8> */
[----:B------:R0:W2:Y:S04]  /*5cb0*/  @P0 LDG.E.U16 R198, desc[UR6][R168.64] ;  /* 0x00000006a8c60981 */ /* 0x0000a8000c1e1500 */
[----:B------:R-:W0:Y:S04]  /*5cc0*/  LDL R168, [R1+0x478] ;  /* 0x0004780001a87983 */ /* 0x000e280000100800 */
[----:B------:R-:W0:Y:S02]  /*5cd0*/  LDL R169, [R1+0x47c] ;  /* 0x00047c0001a97983 */ /* 0x000e240000100800 */
        /* <DEDUP_REMOVED lines=9> */
[----:B------:R-:W3:Y:S04]  /*5d70*/  @P1 LDG.E.U16 R161, desc[UR6][R168.64] ;  /* 0x00000006a8a11981 */ /* 0x000ee8000c1e1500 */
[----:B---3--:R0:W-:Y:S04]  /*5d80*/  STL [R1+0xa8], R161 ;  /* 0x0000a8a101007387 */ /* 0x0081e80000100800 */
[----:B0-----:R-:W3:Y:S04]  /*5d90*/  LDL.LU R161, [R1+0x630] ;  /* 0x0006300001a17983 */ /* 0x001ee80000300800 */
[----:B------:R-:W4:Y:S04]  /*5da0*/  LDL R168, [R1+0x468] ;  /* 0x0004680001a87983 */ /* 0x000f280000100800 */
[----:B------:R-:W4:Y:S01]  /*5db0*/  LDL R169, [R1+0x46c] ;  /* 0x00046c0001a97983 */ /* 0x000f220000100800 */
[----:B------:R-:W-:-:S02]  /*5dc0*/  PRMT R160, RZ, 0x7610, R160 ;  /* 0x00007610ffa07816 */ /* 0x000fc400000000a0 */
[----:B------:R-:W-:Y:S02]  /*5dd0*/  PRMT R12, RZ, 0x7610, R12 ;  /* 0x00007610ff0c7816 */ /* 0x000fe4000000000c */
[----:B------:R-:W-:Y:S02]  /*5de0*/  ISETP.GT.AND P0, PT, R167, 0xc, PT ;  /* 0x0000000ca700780c */ /* 0x000fe40003f04270 */
[----:B----4-:R-:W-:-:S04]  /*5df0*/  @P1 LOP3.LUT R169, R169, R168, RZ, 0x3c, !PT ;  /* 0x000000a8a9a91212 */ /* 0x010fc800078e3cff */
[----:B------:R-:W-:-:S04]  /*5e00*/  @P1 LOP3.LUT R168, R169, R168, RZ, 0x3c, !PT ;  /* 0x000000a8a9a81212 */ /* 0x000fc800078e3cff */
[----:B------:R-:W-:-:S05]  /*5e10*/  @P1 LOP3.LUT R169, R169, R168, RZ, 0x3c, !PT ;  /* 0x000000a8a9a91212 */ /* 0x000fca00078e3cff */
[----:B------:R-:W4:Y:S04]  /*5e20*/  @P1 LDG.E.U16 R13, desc[UR6][R168.64] ;  /* 0x00000006a80d1981 */ /* 0x000f28000c1e1500 */
[----:B----4-:R0:W-:Y:S04]  /*5e30*/  STL [R1+0xa4], R13 ;  /* 0x0000a40d01007387 */ /* 0x0101e80000100800 */
[----:B0-----:R-:W4:Y:S04]  /*5e40*/  LDL.LU R13, [R1+0x62c] ;  /* 0x00062c00010d7983 */ /* 0x001f280000300800 */
[----:B------:R-:W2:Y:S04]  /*5e50*/  LDL R168, [R1+0x460] ;  /* 0x0004600001a87983 */ /* 0x000ea80000100800 */
[----:B------:R-:W2:Y:S02]  /*5e60*/  LDL R169, [R1+0x464] ;  /* 0x0004640001a97983 */ /* 0x000ea40000100800 */
        /* <DEDUP_REMOVED lines=80> */
[----:B------:R-:W2:Y:S04]  /*6370*/  LDL R168, [R1+0x418] ;  /* 0x0004180001a87983 */ /* 0x000ea80000100800 */
[----:B------:R-:W2:Y:S01]  /*6380*/  LDL R169, [R1+0x41c] ;  /* 0x00041c0001a97983 */ /* 0x000ea20000100800 */
[----:B------:R-:W-:Y:S02]  /*6390*/  PRMT R212, RZ, 0x7610, R212 ;  /* 0x00007610ffd47816 */ /* 0x000fe400000000d4 */
[----:B------:R-:W-:-:S02]  /*63a0*/  PRMT R211, RZ, 0x7610, R211 ;  /* 0x00007610ffd37816 */ /* 0x000fc400000000d3 */
[----:B------:R-:W-:Y:S01]  /*63b0*/  ISETP.GT.AND P2, PT, R167, 0x11, PT ;  /* 0x00000011a700780c */ /* 0x000fe20003f44270 */
[----:B----4-:R-:W-:Y:S01]  /*63c0*/  STL [R1+0x590], R188 ;  /* 0x000590bc01007387 */ /* 0x010fe20000100800 */
[----:B--2---:R-:W-:-:S04]  /*63d0*/  @P0 LOP3.LUT R169, R169, R168, RZ, 0x3c, !PT ;  /* 0x000000a8a9a90212 */ /* 0x004fc800078e3cff */
[----:B------:R-:W-:-:S04]  /*63e0*/  @P0 LOP3.LUT R168, R169, R168, RZ, 0x3c, !PT ;  /* 0x000000a8a9a80212 */ /* 0x000fc800078e3cff */
[----:B------:R-:W-:-:S05]  /*63f0*/  @P0 LOP3.LUT R169, R169, R168, RZ, 0x3c, !PT ;  /* 0x000000a8a9a90212 */ /* 0x000fca00078e3cff */
[----:B------:R-:W2:Y:S04]  /*6400*/  @P0 LDG.E.U16 R189, desc[UR6][R168.64] ;  /* 0x00000006a8bd0981 */ /* 0x000ea8000c1e1500 */
[----:B------:R-:W4:Y:S04]  /*6410*/  LDL R168, [R1+0x410] ;  /* 0x0004100001a87983 */ /* 0x000f280000100800 */
[----:B------:R-:W4:Y:S01]  /*6420*/  LDL R169, [R1+0x414] ;  /* 0x0004140001a97983 */ /* 0x000f220000100800 */
[----:B------:R-:W-:Y:S02]  /*6430*/  PRMT R246, RZ, 0x7610, R246 ;  /* 0x00007610fff67816 */ /* 0x000fe400000000f6 */
[----:B------:R-:W-:-:S02]  /*6440*/  PRMT R14, RZ, 0x7610, R14 ;  /* 0x00007610ff0e7816 */ /* 0x000fc4000000000e */
[----:B------:R-:W-:Y:S01]  /*6450*/  ISETP.GT.AND P0, PT, R167, 0x12, PT ;  /* 0x00000012a700780c */ /* 0x000fe20003f04270 */
[----:B--2---:R-:W-:Y:S01]  /*6460*/  STL [R1+0x59c], R189 ;  /* 0x00059cbd01007387 */ /* 0x004fe20000100800 */
[----:B----4-:R-:W-:-:S04]  /*6470*/  @P1 LOP3.LUT R169, R169, R168, RZ, 0x3c, !PT ;  /* 0x000000a8a9a91212 */ /* 0x010fc800078e3cff */
        /* <DEDUP_REMOVED lines=71> */
[----:B------:R-:W3:Y:S04]  /*68f0*/  LDL R168, [R1+0x3c8] ;  /* 0x0003c80001a87983 */ /* 0x000ee80000100800 */
[----:B------:R-:W3:Y:S04]  /*6900*/  LDL R169, [R1+0x3cc] ;  /* 0x0003cc0001a97983 */ /* 0x000ee80000100800 */
[----:B----4-:R0:W-:Y:S04]  /*6910*/  STL [R1+0x54], R2 ;  /* 0x0000540201007387 */ /* 0x0101e80000100800 */
[----:B0-----:R-:W4:Y:S01]  /*6920*/  LDL R2, [R1+0x3a0] ;  /* 0x0003a00001027983 */ /* 0x001f220000100800 */
        /* <DEDUP_REMOVED lines=15> */
[----:B------:R-:W4:Y:S04]  /*6a20*/  LDL R168, [R1+0x3ac] ;  /* 0x0003ac0001a87983 */ /* 0x000f280000100800 */
[----:B------:R-:W4:Y:S04]  /*6a30*/  LDL R169, [R1+0x3b0] ;  /* 0x0003b00001a97983 */ /* 0x000f280000100800 */
[----:B--2---:R0:W-:Y:S04]  /*6a40*/  STL [R1+0x4c], R193 ;  /* 0x00004cc101007387 */ /* 0x0041e80000100800 */
[----:B0-----:R-:W2:Y:S01]  /*6a50*/  LDL R193, [R1+0x390] ;  /* 0x0003900001c17983 */ /* 0x001ea20000100800 */
        /* <DEDUP_REMOVED lines=14> */
[----:B------:R-:W2:Y:S01]  /*6b40*/  LDL R169, [R1+0x39c] ;  /* 0x00039c0001a97983 */ /* 0x000ea20000100800 */
[----:B------:R-:W-:Y:S01]  /*6b50*/  @P1 IMAD.MOV.U32 R168, RZ, RZ, R2 ;  /* 0x000000ffffa81224 */ /* 0x000fe200078e0002 */
[----:B------:R-:W-:-:S02]  /*6b60*/  PRMT R6, RZ, 0x7610, R6 ;  /* 0x00007610ff067816 */ /* 0x000fc40000000006 */
[----:B------:R-:W4:Y:S01]  /*6b70*/  LDL R2, [R1+0x380] ;  /* 0x0003800001027983 */ /* 0x000f220000100800 */
[----:B------:R-:W-:Y:S02]  /*6b80*/  PRMT R166, RZ, 0x7610, R166 ;  /* 0x00007610ffa67816 */ /* 0x000fe400000000a6 */
[----:B------:R-:W-:Y:S01]  /*6b90*/  ISETP.GT.AND P0, PT, R167, 0x18, PT ;  /* 0x00000018a700780c */ /* 0x000fe20003f04270 */
[----:B--2---:R-:W2:Y:S04]  /*6ba0*/  @P1 LDG.E.U16 R20, desc[UR6][R168.64] ;  /* 0x00000006a8141981 */ /* 0x004ea8000c1e1500 */
[----:B--2---:R0:W-:Y:S04]  /*6bb0*/  STL [R1+0x40], R20 ;  /* 0x0000401401007387 */ /* 0x0041e80000100800 */
[----:B0-----:R-:W2:Y:S04]  /*6bc0*/  LDL.LU R20, [R1+0x5ec] ;  /* 0x0005ec0001147983 */ /* 0x001ea80000300800 */
[----:B------:R-:W3:Y:S04]  /*6bd0*/  LDL R168, [R1+0x394] ;  /* 0x0003940001a87983 */ /* 0x000ee80000100800 */
[----:B------:R-:W3:Y:S02]  /*6be0*/  LDL R169, [R1+0x398] ;  /* 0x0003980001a97983 */ /* 0x000ee40000100800 */
[----:B---3--:R-:W-:-:S04]  /*6bf0*/  @P2 LOP3.LUT R169, R169, R168, RZ, 0x3c, !PT ;  /* 0x000000a8a9a92212 */ /* 0x008fc800078e3cff */
[----:B------:R-:W-:-:S04]  /*6c00*/  @P2 LOP3.LUT R168, R169, R168, RZ, 0x3c, !PT ;  /* 0x000000a8a9a82212 */ /* 0x000fc800078e3cff */
[----:B------:R-:W-:-:S05]  /*6c10*/  @P2 LOP3.LUT R169, R169, R168, RZ, 0x3c, !PT ;  /* 0x000000a8a9a92212 */ /* 0x000fca00078e3cff */
[----:B------:R0:W3:Y:S04]  /*6c20*/  @P2 LDG.E.U16 R6, desc[UR6][R168.64] ;  /* 0x00000006a8062981 */ /* 0x0000e8000c1e1500 */
[----:B------:R-:W4:Y:S01]  /*6c30*/  LDL R169, [R1+0x38c] ;  /* 0x00038c0001a97983 */ /* 0x000f220000100800 */
[----:B0-----:R-:W-:-:S03]  /*6c40*/  @P2 IMAD.MOV.U32 R168, RZ, RZ, R193 ;  /* 0x000000ffffa82224 */ /* 0x001fc600078e00c1 */
[----:B---3--:R-:W-:Y:S01]  /*6c50*/  STL [R1+0x5a0], R6 ;  /* 0x0005a00601007387 */ /* 0x008fe20000100800 */
[----:B------:R-:W-:-:S03]  /*6c60*/  PRMT R210, RZ, 0x7610, R210 ;  /* 0x00007610ffd27816 */ /* 0x000fc600000000d2 */
[----:B------:R-:W3:Y:S04]  /*6c70*/  LDL R193, [R1+0x368] ;  /* 0x0003680001c17983 */ /* 0x000ee80000100800 */
[----:B----4-:R-:W4:Y:S04]  /*6c80*/  @P2 LDG.E.U16 R166, desc[UR6][R168.64] ;  /* 0x00000006a8a62981 */ /* 0x010f28000c1e1500 */
[----:B------:R-:W2:Y:S04]  /*6c90*/  LDL R168, [R1+0x384] ;  /* 0x0003840001a87983 */ /* 0x000ea80000100800 */
[----:B------:R-:W2:Y:S04]  /*6ca0*/  LDL R169, [R1+0x388] ;  /* 0x0003880001a97983 */ /* 0x000ea80000100800 */
[----:B----4-:R-:W-:Y:S01]  /*6cb0*/  STL [R1+0x5a4], R166 ;  /* 0x0005a4a601007387 */ /* 0x010fe20000100800 */
[----:B--2---:R-:W-:-:S04]  /*6cc0*/  @P0 LOP3.LUT R169, R169, R168, RZ, 0x3c, !PT ;  /* 0x000000a8a9a90212 */ /* 0x004fc800078e3cff */
[----:B------:R-:W-:-:S04]  /*6cd0*/  @P0 LOP3.LUT R168, R169, R168, RZ, 0x3c, !PT ;  /* 0x000000a8a9a80212 */ /* 0x000fc800078e3cff */
[----:B------:R-:W-:-:S05]  /*6ce0*/  @P0 LOP3.LUT R169, R169, R168, RZ, 0x3c, !PT ;  /* 0x000000a8a9a90212 */ /* 0x000fca00078e3cff */
[----:B------:R0:W2:Y:S04]  /*6cf0*/  @P0 LDG.E.U16 R210, desc[UR6][R168.64] ;  /* 0x00000006a8d20981 */ /* 0x0000a8000c1e1500 */
[----:B------:R-:W4:Y:S01]  /*6d00*/  LDL R169, [R1+0x37c] ;  /* 0x00037c0001a97983 */ /* 0x000f220000100800 */
[----:B------:R-:W-:Y:S01]  /*6d10*/  PRMT R209, RZ, 0x7610, R209 ;  /* 0x00007610ffd17816 */ /* 0x000fe200000000d1 */
[----:B0-----:R-:W-:Y:S01]  /*6d20*/  @P0 IMAD.MOV.U32 R168, RZ, RZ, R2 ;  /* 0x000000ffffa80224 */ /* 0x001fe200078e0002 */
[----:B------:R-:W-:Y:S01]  /*6d30*/  ISETP.GT.AND P1, PT, R167, 0x19, PT ;  /* 0x00000019a700780c */ /* 0x000fe20003f24270 */
[----:B------:R-:W2:Y:S04]  /*6d40*/  LDL R2, [R1+0x358] ;  /* 0x0003580001027983 */ /* 0x000ea80000100800 */
[----:B----4-:R0:W4:Y:S04]  /*6d50*/  @P0 LDG.E.U16 R209, desc[UR6][R168.64] ;  /* 0x00000006a8d10981 */ /* 0x010128000c1e1500 */
[----:B------:R-:W0:Y:S04]  /*6d60*/  LDL R168, [R1+0x374] ;  /* 0x0003740001a87983 */ /* 0x000e280000100800 */
[----:B------:R-:W0:Y:S01]  /*6d70*/  LDL R169, [R1+0x378] ;  /* 0x0003780001a97983 */ /* 0x000e220000100800 */
[----:B------:R-:W-:-:S02]  /*6d80*/  PRMT R250, RZ, 0x7610, R250 ;  /* 0x00007610fffa7816 */ /* 0x000fc400000000fa */
[----:B0-----:R-:W-:-:S04]  /*6d90*/  @P1 LOP3.LUT R169, R169, R168, RZ, 0x3c, !PT ;  /* 0x000000a8a9a91212 */ /* 0x001fc800078e3cff */
[----:B------:R-:W-:-:S04]  /*6da0*/  @P1 LOP3.LUT R168, R169, R168, RZ, 0x3c, !PT ;  /* 0x000000a8a9a81212 */ /* 0x000fc800078e3cff */
[----:B------:R-:W-:-:S05]  /*6db0*/  @P1 LOP3.LUT R169, R169, R168, RZ, 0x3c, !PT ;  /* 0x000000a8a9a91212 */ /* 0x000fca00078e3cff */
[----:B------:R0:W4:Y:S04]  /*6dc0*/  @P1 LDG.E.U16 R250, desc[UR6][R168.64] ;  /* 0x00000006a8fa1981 */ /* 0x000128000c1e1500 */
[----:B------:R-:W0:Y:S04]  /*6dd0*/  LDL R168, [R1+0x36c] ;  /* 0x00036c0001a87983 */ /* 0x000e280000100800 */
[----:B------:R-:W0:Y:S01]  /*6de0*/  LDL R169, [R1+0x370] ;  /* 0x0003700001a97983 */ /* 0x000e220000100800 */
[----:B------:R-:W-:Y:S02]  /*6df0*/  PRMT R252, RZ, 0x7610, R252 ;  /* 0x00007610fffc7816 */ /* 0x000fe400000000fc */
[----:B------:R-:W-:-:S02]  /*6e00*/  ISETP.GT.AND P2, PT, R167, 0x1a, PT ;  /* 0x0000001aa700780c */ /* 0x000fc40003f44270 */
[----:B0-----:R-:W-:-:S04]  /*6e10*/  @P1 LOP3.LUT R169, R169, R168, RZ, 0x3c, !PT ;  /* 0x000000a8a9a91212 */ /* 0x001fc800078e3cff */
[----:B------:R-:W-:-:S04]  /*6e20*/  @P1 LOP3.LUT R168, R169, R168, RZ, 0x3c, !PT ;  /* 0x000000a8a9a81212 */ /* 0x000fc800078e3cff */
[----:B------:R-:W-:-:S05]  /*6e30*/  @P1 LOP3.LUT R169, R169, R168, RZ, 0x3c, !PT ;  /* 0x000000a8a9a91212 */ /* 0x000fca00078e3cff */
[----:B------:R3:W4:Y:S04]  /*6e40*/  @P1 LDG.E.U16 R252, desc[UR6][R168.64] ;  /* 0x00000006a8fc1981 */ /* 0x000728000c1e1500 */
[----:B------:R-:W2:Y:S01]  /*6e50*/  LDL R169, [R1+0x364] ;  /* 0x0003640001a97983 */ /* 0x000ea20000100800 */
[----:B------:R-:W-:Y:S01]  /*6e60*/  PRMT R186, RZ, 0x7610, R186 ;  /* 0x00007610ffba7816 */ /* 0x000fe200000000ba */
[----:B---3--:R-:W-:Y:S01]  /*6e70*/  @P2 IMAD.MOV.U32 R168, RZ, RZ, R193 ;  /* 0x000000ffffa82224 */ /* 0x008fe200078e00c1 */
[----:B------:R-:W-:Y:S01]  /*6e80*/  PRMT R185, RZ, 0x7610, R185 ;  /* 0x00007610ffb97816 */ /* 0x000fe200000000b9 */
[----:B------:R-:W3:Y:S04]  /*6e90*/  LDL R193, [R1+0x344] ;  /* 0x0003440001c17983 */ /* 0x000ee80000100800 */
[----:B--2---:R-:W2:Y:S04]  /*6ea0*/  @P2 LDG.E.U16 R186, desc[UR6][R168.64] ;  /* 0x00000006a8ba2981 */ /* 0x004ea8000c1e1500 */
[----:B------:R-:W4:Y:S04]  /*6eb0*/  LDL R168, [R1+0x35c] ;  /* 0x00035c0001a87983 */ /* 0x000f280000100800 */
[----:B------:R-:W4:Y:S01]  /*6ec0*/  LDL R169, [R1+0x360] ;  /* 0x0003600001a97983 */ /* 0x000f220000100800 */
[----:B------:R-:W-:-:S03]  /*6ed0*/  ISETP.GT.AND P0, PT, R167, 0x1b, PT ;  /* 0x0000001ba700780c */ /* 0x000fc60003f04270 */
[----:B--2---:R0:W-:Y:S01]  /*6ee0*/  STL [R1+0x3c], R186 ;  /* 0x00003cba01007387 */ /* 0x0041e20000100800 */
[----:B------:R-:W-:-:S03]  /*6ef0*/  PRMT R0, RZ, 0x7610, R0 ;  /* 0x00007610ff007816 */ /* 0x000fc60000000000 */
[----:B0-----:R-:W2:Y:S01]  /*6f00*/  LDL R186, [R1+0x348] ;  /* 0x0003480001ba7983 */ /* 0x001ea20000100800 */
[----:B----4-:R-:W-:-:S04]  /*6f10*/  @P2 LOP3.LUT R169, R169, R168, RZ, 0x3c, !PT ;  /* 0x000000a8a9a92212 */ /* 0x010fc800078e3cff */
[----:B------:R-:W-:-:S04]  /*6f20*/  @P2 LOP3.LUT R168, R169, R168, RZ, 0x3c, !PT ;  /* 0x000000a8a9a82212 */ /* 0x000fc800078e3cff */
[----:B------:R-:W-:-:S05]  /*6f30*/  @P2 LOP3.LUT R169, R169, R168, RZ, 0x3c, !PT ;  /* 0x000000a8a9a92212 */ /* 0x000fca00078e3cff */
[----:B------:R0:W4:Y:S04]  /*6f40*/  @P2 LDG.E.U16 R185, desc[UR6][R168.64] ;  /* 0x00000006a8b92981 */ /* 0x000128000c1e1500 */
[----:B------:R-:W3:Y:S01]  /*6f50*/  LDL R169, [R1+0x354] ;  /* 0x0003540001a97983 */ /* 0x000ee20000100800 */
[----:B0-----:R-:W-:-:S03]  /*6f60*/  @P0 IMAD.MOV.U32 R168, RZ, RZ, R2 ;  /* 0x000000ffffa80224 */ /* 0x001fc600078e0002 */
[----:B----4-:R0:W-:Y:S01]  /*6f70*/  STL [R1+0x38], R185 ;  /* 0x000038b901007387 */ /* 0x0101e20000100800 */
[----:B------:R-:W-:Y:S02]  /*6f80*/  ISETP.GT.AND P1, PT, R167, 0x1c, PT ;  /* 0x0000001ca700780c */ /* 0x000fe40003f24270 */
[----:B------:R-:W-:Y:S01]  /*6f90*/  PRMT R152, RZ, 0x7610, R152 ;  /* 0x00007610ff987816 */ /* 0x000fe20000000098 */
[----:B------:R-:W4:Y:S04]  /*6fa0*/  LDL R2, [R1+0x334] ;  /* 0x0003340001027983 */ /* 0x000f280000100800 */
[----:B---3--:R1:W3:Y:S01]  /*6fb0*/  @P0 LDG.E.U16 R0, desc[UR6][R168.64] ;  /* 0x00000006a8000981 */ /* 0x0082e2000c1e1500 */
[----:B------:R-:W-:-:S03]  /*6fc0*/  PRMT R18, RZ, 0x7610, R18 ;  /* 0x00007610ff127816 */ /* 0x000fc60000000012 */
[----:B0-----:R-:W4:Y:S04]  /*6fd0*/  LDL R185, [R1+0x340] ;  /* 0x0003400001b97983 */ /* 0x001f280000100800 */
[----:B------:R-:W1:Y:S04]  /*6fe0*/  LDL R168, [R1+0x34c] ;  /* 0x00034c0001a87983 */ /* 0x000e680000100800 */
[----:B------:R-:W1:Y:S02]  /*6ff0*/  LDL R169, [R1+0x350] ;  /* 0x0003500001a97983 */ /* 0x000e640000100800 */
[----:B-1----:R-:W-:-:S04]  /*7000*/  @P0 LOP3.LUT R169, R169, R168, RZ, 0x3c, !PT ;  /* 0x000000a8a9a90212 */ /* 0x002fc800078e3cff */
[----:B------:R-:W-:-:S04]  /*7010*/  @P0 LOP3.LUT R168, R169, R168, RZ, 0x3c, !PT ;  /* 0x000000a8a9a80212 */ /* 0x000fc800078e3cff */
[----:B------:R-:W-:-:S05]  /*7020*/  @P0 LOP3.LUT R169, R169, R168, RZ, 0x3c, !PT ;  /* 0x000000a8a9a90212 */ /* 0x000fca00078e3cff */
[----:B------:R2:W4:Y:S02]  /*7030*/  @P0 LDG.E.U16 R152, desc[UR6][R168.64] ;  /* 0x00000006a8980981 */ /* 0x000524000c1e1500 */
[----:B--2---:R-:W-:Y:S02]  /*7040*/  @P1 IMAD.MOV.U32 R168, RZ, RZ, R186 ;  /* 0x000000ffffa81224 */ /* 0x004fe400078e00ba */
[----:B------:R-:W-:-:S05]  /*7050*/  @P1 IMAD.MOV.U32 R169, RZ, RZ, R193 ;  /* 0x000000ffffa91224 */ /* 0x000fca00078e00c1 */
[----:B------:R-:W2:Y:S04]  /*7060*/  @P1 LDG.E.U16 R18, desc[UR6][R168.64] ;  /* 0x00000006a8121981 */ /* 0x000ea8000c1e1500 */
[----:B---3--:R0:W-:Y:S04]  /*7070*/  STL [R1+0x30], R0 ;  /* 0x0000300001007387 */ /* 0x0081e80000100800 */
[----:B0-----:R-:W3:Y:S04]  /*7080*/  LDL R0, [R1+0x338] ;  /* 0x0003380001007983 */ /* 0x001ee80000100800 */
[----:B----4-:R0:W-:Y:S04]  /*7090*/  STL [R1+0x28], R152 ;  /* 0x0000289801007387 */ /* 0x0101e80000100800 */
[----:B0-----:R-:W4:Y:S04]  /*70a0*/  LDL.LU R152, [R1+0x5e8] ;  /* 0x0005e80001987983 */ /* 0x001f280000300800 */
[----:B------:R-:W4:Y:S04]  /*70b0*/  LDL R193, [R1+0x324] ;  /* 0x0003240001c17983 */ /* 0x000f280000100800 */
[----:B------:R-:W4:Y:S04]  /*70c0*/  LDL R186, [R1+0x328] ;  /* 0x0003280001ba7983 */ /* 0x000f280000100800 */
[----:B--2---:R0:W-:Y:S04]  /*70d0*/  STL [R1+0x24], R18 ;  /* 0x0000241201007387 */ /* 0x0041e80000100800 */
[----:B0-----:R-:W2:Y:S04]  /*70e0*/  LDL.LU R18, [R1+0x5e4] ;  /* 0x0005e40001127983 */ /* 0x001ea80000300800 */
[----:B------:R-:W3:Y:S01]  /*70f0*/  LDL R169, [R1+0x33c] ;  /* 0x00033c0001a97983 */ /* 0x000ee20000100800 */
[----:B------:R-:W-:Y:S01]  /*7100*/  ISETP.GT.AND P2, PT, R167, 0x1d, PT ;  /* 0x0000001da700780c */ /* 0x000fe20003f44270 */
[----:B------:R-:W-:Y:S01]  /*7110*/  @P1 IMAD.MOV.U32 R168, RZ, RZ, R185 ;  /* 0x000000ffffa81224 */ /* 0x000fe200078e00b9 */
[----:B------:R-:W-:Y:S01]  /*7120*/  PRMT R184, RZ, 0x7610, R184 ;  /* 0x00007610ffb87816 */ /* 0x000fe200000000b8 */
[----:B------:R-:W2:Y:S01]  /*7130*/  LDL R185, [R1+0x31c] ;  /* 0x00031c0001b97983 */ /* 0x000ea20000100800 */
[----:B------:R-:W-:-:S04]  /*7140*/  PRMT R23, RZ, 0x7610, R23 ;  /* 0x00007610ff177816 */ /* 0x000fc80000000017 */
[----:B---3--:R0:W3:Y:S05]  /*7150*/  @P1 LDG.E.U16 R184, desc[UR6][R168.64] ;  /* 0x00000006a8b81981 */ /* 0x0080ea000c1e1500 */
[----:B0-----:R-:W-:Y:S02]  /*7160*/  @P2 IMAD.MOV.U32 R168, RZ, RZ, R0 ;  /* 0x000000ffffa82224 */ /* 0x001fe400078e0000 */
[----:B------:R-:W-:-:S05]  /*7170*/  @P2 IMAD.MOV.U32 R169, RZ, RZ, R2 ;  /* 0x000000ffffa92224 */ /* 0x000fca00078e0002 */
[----:B------:R-:W4:Y:S04]  /*7180*/  @P2 LDG.E.U16 R23, desc[UR6][R168.64] ;  /* 0x00000006a8172981 */ /* 0x000f28000c1e1500 */
[----:B---3--:R0:W-:Y:S04]  /*7190*/  STL [R1+0x20], R184 ;  /* 0x000020b801007387 */ /* 0x0081e80000100800 */
[----:B------:R-:W3:Y:S04]  /*71a0*/  LDL R2, [R1+0x314] ;  /* 0x0003140001027983 */ /* 0x000ee80000100800 */
[----:B------:R-:W3:Y:S04]  /*71b0*/  LDL R0, [R1+0x318] ;  /* 0x0003180001007983 */ /* 0x000ee80000100800 */
[----:B0-----:R-:W2:Y:S04]  /*71c0*/  LDL R184, [R1+0x320] ;  /* 0x0003200001b87983 */ /* 0x001ea80000100800 */
[----:B----4-:R0:W-:Y:S04]  /*71d0*/  STL [R1+0x1c], R23 ;  /* 0x00001c1701007387 */ /* 0x0101e80000100800 */
[----:B0-----:R-:W4:Y:S04]  /*71e0*/  LDL.LU R23, [R1+0x5e0] ;  /* 0x0005e00001177983 */ /* 0x001f280000300800 */
[----:B------:R-:W3:Y:S04]  /*71f0*/  LDL R168, [R1+0x32c] ;  /* 0x00032c0001a87983 */ /* 0x000ee80000100800 */
[----:B------:R-:W3:Y:S01]  /*7200*/  LDL R169, [R1+0x330] ;  /* 0x0003300001a97983 */ /* 0x000ee20000100800 */
[----:B------:R-:W-:-:S02]  /*7210*/  ISETP.GT.AND P0, PT, R167, 0x1e, PT ;  /* 0x0000001ea700780c */ /* 0x000fc40003f04270 */
[----:B------:R-:W-:Y:S02]  /*7220*/  PRMT R16, RZ, 0x7610, R16 ;  /* 0x00007610ff107816 */ /* 0x000fe40000000010 */
[----:B------:R-:W-:Y:S02]  /*7230*/  PRMT R189, RZ, 0x7610, R189 ;  /* 0x00007610ffbd7816 */ /* 0x000fe400000000bd */
[----:B------:R-:W-:Y:S02]  /*7240*/  PRMT R190, RZ, 0x7610, R190 ;  /* 0x00007610ffbe7816 */ /* 0x000fe400000000be */
[----:B---3--:R-:W-:-:S04]  /*7250*/  @P2 LOP3.LUT R169, R169, R168, RZ, 0x3c, !PT ;  /* 0x000000a8a9a92212 */ /* 0x008fc800078e3cff */
[----:B------:R-:W-:-:S04]  /*7260*/  @P2 LOP3.LUT R168, R169, R168, RZ, 0x3c, !PT ;  /* 0x000000a8a9a82212 */ /* 0x000fc800078e3cff */
[----:B------:R-:W-:-:S05]  /*7270*/  @P2 LOP3.LUT R169, R169, R168, RZ, 0x3c, !PT ;  /* 0x000000a8a9a92212 */ /* 0x000fca00078e3cff */
[----:B------:R0:W3:Y:S02]  /*7280*/  @P2 LDG.E.U16 R16, desc[UR6][R168.64] ;  /* 0x00000006a8102981 */ /* 0x0000e4000c1e1500 */
[----:B0-----:R-:W-:Y:S02]  /*7290*/  @P0 IMAD.MOV.U32 R168, RZ, RZ, R186 ;  /* 0x000000ffffa80224 */ /* 0x001fe400078e00ba */
[----:B------:R-:W-:-:S05]  /*72a0*/  @P0 IMAD.MOV.U32 R169, RZ, RZ, R193 ;  /* 0x000000ffffa90224 */ /* 0x000fca00078e00c1 */
[----:B------:R2:W4:Y:S02]  /*72b0*/  @P0 LDG.E.U16 R189, desc[UR6][R168.64] ;  /* 0x00000006a8bd0981 */ /* 0x000524000c1e1500 */
[----:B--2---:R-:W-:Y:S02]  /*72c0*/  @P0 IMAD.MOV.U32 R168, RZ, RZ, R184 ;  /* 0x000000ffffa80224 */ /* 0x004fe400078e00b8 */
[----:B------:R-:W-:-:S05]  /*72d0*/  @P0 IMAD.MOV.U32 R169, RZ, RZ, R185 ;  /* 0x000000ffffa90224 */ /* 0x000fca00078e00b9 */
[----:B------:R0:W2:Y:S01]  /*72e0*/  @P0 LDG.E.U16 R190, desc[UR6][R168.64] ;  /* 0x00000006a8be0981 */ /* 0x0000a2000c1e1500 */
[----:B------:R-:W-:Y:S02]  /*72f0*/  ISETP.GT.AND P1, PT, R167, 0x1f, PT ;  /* 0x0000001fa700780c */ /* 0x000fe40003f24270 */
[----:B------:R-:W-:-:S11]  /*7300*/  PRMT R5, RZ, 0x7610, R5 ;  /* 0x00007610ff057816 */ /* 0x000fd60000000005 */
[----:B0-----:R-:W-:Y:S02]  /*7310*/  @P1 IMAD.MOV.U32 R168, RZ, RZ, R0 ;  /* 0x000000ffffa81224 */ /* 0x001fe400078e0000 */
[----:B------:R-:W-:-:S05]  /*7320*/  @P1 IMAD.MOV.U32 R169, RZ, RZ, R2 ;  /* 0x000000ffffa91224 */ /* 0x000fca00078e0002 */
[----:B------:R-:W2:Y:S04]  /*7330*/  @P1 LDG.E.U16 R5, desc[UR6][R168.64] ;  /* 0x00000006a8051981 */ /* 0x000ea8000c1e1500 */
[----:B---3--:R0:W-:Y:S04]  /*7340*/  STL [R1+0x18], R16 ;  /* 0x0000181001007387 */ /* 0x0081e80000100800 */
[----:B0-----:R-:W3:Y:S04]  /*7350*/  LDL.LU R16, [R1+0x5dc] ;  /* 0x0005dc0001107983 */ /* 0x001ee80000300800 */
[----:B------:R-:W3:Y:S04]  /*7360*/  LDL R186, [R1+0x310] ;  /* 0x0003100001ba7983 */ /* 0x000ee80000100800 */
[----:B----4-:R-:W-:Y:S04]  /*7370*/  STL [R1+0x5a8], R189 ;  /* 0x0005a8bd01007387 */ /* 0x010fe80000100800 */
[----:B------:R-:W4:Y:S04]  /*7380*/  LDL R193, [R1+0x308] ;  /* 0x0003080001c17983 */ /* 0x000f280000100800 */
[----:B--2---:R-:W-:Y:S04]  /*7390*/  STL [R1+0x5ac], R190 ;  /* 0x0005acbe01007387 */ /* 0x004fe80000100800 */
[----:B------:R-:W2:Y:S01]  /*73a0*/  LDL R169, [R1+0x30c] ;  /* 0x00030c0001a97983 */ /* 0x000ea20000100800 */
[----:B------:R-:W-:-:S03]  /*73b0*/  PRMT R165, RZ, 0x7610, R165 ;  /* 0x00007610ffa57816 */ /* 0x000fc600000000a5 */
[----:B------:R-:W4:Y:S04]  /*73c0*/  LDL R2, [R1+0x2fc] ;  /* 0x0002fc0001027983 */ /* 0x000f280000100800 */
[----:B------:R-:W4:Y:S04]  /*73d0*/  LDL R0, [R1+0x300] ;  /* 0x0003000001007983 */ /* 0x000f280000100800 */
[----:B------:R-:W4:Y:S04]  /*73e0*/  LDL R185, [R1+0x2f4] ;  /* 0x0002f40001b97983 */ /* 0x000f280000100800 */
[----:B------:R-:W4:Y:S04]  /*73f0*/  LDL R184, [R1+0x2f8] ;  /* 0x0002f80001b87983 */ /* 0x000f280000100800 */
[----:B------:R-:W-:Y:S01]  /*7400*/  STL [R1+0x5b0], R5 ;  /* 0x0005b00501007387 */ /* 0x000fe20000100800 */
[----:B---3--:R-:W-:Y:S01]  /*7410*/  @P1 IMAD.MOV.U32 R168, RZ, RZ, R186 ;  /* 0x000000ffffa81224 */ /* 0x008fe200078e00ba */
[----:B------:R-:W-:-:S02]  /*7420*/  ISETP.GT.AND P2, PT, R167, 0x20, PT ;  /* 0x00000020a700780c */ /* 0x000fc40003f44270 */
[----:B------:R-:W3:Y:S04]  /*7430*/  LDL R186, [R1+0x2f0] ;  /* 0x0002f00001ba7983 */ /* 0x000ee80000100800 */
[----:B--2---:R4:W2:Y:S04]  /*7440*/  @P1 LDG.E.U16 R165, desc[UR6][R168.64] ;  /* 0x00000006a8a51981 */ /* 0x0048a8000c1e1500 */
[----:B------:R-:W3:Y:S01]  /*7450*/  LDL R169, [R1+0x304] ;  /* 0x0003040001a97983 */ /* 0x000ee20000100800 */
[----:B------:R-:W-:Y:S02]  /*7460*/  ISETP.GT.AND P0, PT, R167, 0x21, PT ;  /* 0x00000021a700780c */ /* 0x000fe40003f04270 */
[----:B----4-:R-:W-:Y:S01]  /*7470*/  @P2 IMAD.MOV.U32 R168, RZ, RZ, R193 ;  /* 0x000000ffffa82224 */ /* 0x010fe200078e00c1 */
[----:B------:R-:W-:-:S02]  /*7480*/  PRMT R208, RZ, 0x7610, R208 ;  /* 0x00007610ffd07816 */ /* 0x000fc400000000d0 */
[----:B------:R-:W-:Y:S02]  /*7490*/  PRMT R207, RZ, 0x7610, R207 ;  /* 0x00007610ffcf7816 */ /* 0x000fe400000000cf */
[----:B------:R-:W-:Y:S02]  /*74a0*/  PRMT R22, RZ, 0x7610, R22 ;  /* 0x00007610ff167816 */ /* 0x000fe40000000016 */
[----:B---3--:R0:W3:Y:S02]  /*74b0*/  @P2 LDG.E.U16 R208, desc[UR6][R168.64] ;  /* 0x00000006a8d02981 */ /* 0x0080e4000c1e1500 */
[----:B0-----:R-:W-:Y:S02]  /*74c0*/  @P2 IMAD.MOV.U32 R168, RZ, RZ, R0 ;  /* 0x000000ffffa82224 */ /* 0x001fe400078e0000 */
[----:B------:R-:W-:-:S05]  /*74d0*/  @P2 IMAD.MOV.U32 R169, RZ, RZ, R2 ;  /* 0x000000ffffa92224 */ /* 0x000fca00078e0002 */
[----:B------:R0:W4:Y:S02]  /*74e0*/  @P2 LDG.E.U16 R207, desc[UR6][R168.64] ;  /* 0x00000006a8cf2981 */ /* 0x000124000c1e1500 */
[----:B0-----:R-:W-:Y:S02]  /*74f0*/  @P0 IMAD.MOV.U32 R168, RZ, RZ, R184 ;  /* 0x000000ffffa80224 */ /* 0x001fe400078e00b8 */
[----:B------:R-:W-:-:S05]  /*7500*/  @P0 IMAD.MOV.U32 R169, RZ, RZ, R185 ;  /* 0x000000ffffa90224 */ /* 0x000fca00078e00b9 */
[----:B------:R-:W3:Y:S04]  /*7510*/  @P0 LDG.E.U16 R22, desc[UR6][R168.64] ;  /* 0x00000006a8160981 */ /* 0x000ee8000c1e1500 */
[----:B--2---:R-:W-:Y:S04]  /*7520*/  STL [R1+0x5b4], R165 ;  /* 0x0005b4a501007387 */ /* 0x004fe80000100800 */
[----:B------:R-:W2:Y:S04]  /*7530*/  LDL R193, [R1+0x2e8] ;  /* 0x0002e80001c17983 */ /* 0x000ea80000100800 */
[----:B------:R-:W4:Y:S04]  /*7540*/  LDL R2, [R1+0x2dc] ;  /* 0x0002dc0001027983 */ /* 0x000f280000100800 */
[----:B------:R-:W4:Y:S04]  /*7550*/  LDL R0, [R1+0x2e0] ;  /* 0x0002e00001007983 */ /* 0x000f280000100800 */
[----:B------:R-:W4:Y:S04]  /*7560*/  LDL R185, [R1+0x2d4] ;  /* 0x0002d40001b97983 */ /* 0x000f280000100800 */
[----:B------:R-:W4:Y:S04]  /*7570*/  LDL R184, [R1+0x2d8] ;  /* 0x0002d80001b87983 */ /* 0x000f280000100800 */
[----:B---3--:R0:W-:Y:S04]  /*7580*/  STL [R1+0x14], R22 ;  /* 0x0000141601007387 */ /* 0x0081e80000100800 */
[----:B0-----:R-:W3:Y:S04]  /*7590*/  LDL.LU R22, [R1+0x5d8] ;  /* 0x0005d80001167983 */ /* 0x001ee80000300800 */
[----:B------:R-:W2:Y:S01]  /*75a0*/  LDL R169, [R1+0x2ec] ;  /* 0x0002ec0001a97983 */ /* 0x000ea20000100800 */
[----:B------:R-:W-:Y:S01]  /*75b0*/  PRMT R3, RZ, 0x7610, R3 ;  /* 0x00007610ff037816 */ /* 0x000fe20000000003 */
[----:B------:R-:W-:Y:S01]  /*75c0*/  @P0 IMAD.MOV.U32 R168, RZ, RZ, R186 ;  /* 0x000000ffffa80224 */ /* 0x000fe200078e00ba */
[----:B------:R-:W-:Y:S01]  /*75d0*/  ISETP.GT.AND P1, PT, R167, 0x22, PT ;  /* 0x00000022a700780c */ /* 0x000fe20003f24270 */
[----:B------:R-:W3:Y:S04]  /*75e0*/  LDL R186, [R1+0x2cc] ;  /* 0x0002cc0001ba7983 */ /* 0x000ee80000100800 */
[----:B--2---:R0:W2:Y:S04]  /*75f0*/  @P0 LDG.E.U16 R3, desc[UR6][R168.64] ;  /* 0x00000006a8030981 */ /* 0x0040a8000c1e1500 */
[----:B------:R-:W4:Y:S01]  /*7600*/  LDL R169, [R1+0x2e4] ;  /* 0x0002e40001a97983 */ /* 0x000f220000100800 */
[----:B------:R-:W-:-:S03]  /*7610*/  PRMT R192, RZ, 0x7610, R192 ;  /* 0x00007610ffc07816 */ /* 0x000fc600000000c0 */
[----:B0-----:R-:W-:Y:S01]  /*7620*/  @P1 IMAD.MOV.U32 R168, RZ, RZ, R193 ;  /* 0x000000ffffa81224 */ /* 0x001fe200078e00c1 */
[----:B------:R-:W-:Y:S02]  /*7630*/  ISETP.GT.AND P2, PT, R167, 0x23, PT ;  /* 0x00000023a700780c */ /* 0x000fe40003f44270 */
[----:B------:R-:W-:Y:S02]  /*7640*/  PRMT R187, RZ, 0x7610, R187 ;  /* 0x00007610ffbb7816 */ /* 0x000fe400000000bb */
[----:B------:R-:W-:Y:S01]  /*7650*/  PRMT R165, RZ, 0x7610, R165 ;  /* 0x00007610ffa57816 */ /* 0x000fe200000000a5 */
[----:B--2---:R0:W-:Y:S04]  /*7660*/  STL [R1+0x10], R3 ;  /* 0x0000100301007387 */ /* 0x0041e80000100800 */
[----:B0-----:R-:W2:Y:S04]  /*7670*/  LDL R3, [R1+0x2d0] ;  /* 0x0002d00001037983 */ /* 0x001ea80000100800 */
[----:B----4-:R0:W4:Y:S02]  /*7680*/  @P1 LDG.E.U16 R192, desc[UR6][R168.64] ;  /* 0x00000006a8c01981 */ /* 0x010124000c1e1500 */
[----:B0-----:R-:W-:-:S02]  /*7690*/  @P1 IMAD.MOV.U32 R168, RZ, RZ, R0 ;  /* 0x000000ffffa81224 */ /* 0x001fc400078e0000 */
[----:B------:R-:W-:Y:S01]  /*76a0*/  @P1 IMAD.MOV.U32 R169, RZ, RZ, R2 ;  /* 0x000000ffffa91224 */ /* 0x000fe200078e0002 */
[----:B------:R-:W4:Y:S04]  /*76b0*/  LDL R0, [R1+0x2c8] ;  /* 0x0002c80001007983 */ /* 0x000f280000100800 */
[----:B------:R-:W4:Y:S04]  /*76c0*/  LDL R2, [R1+0x2c4] ;  /* 0x0002c40001027983 */ /* 0x000f280000100800 */
[----:B------:R0:W4:Y:S02]  /*76d0*/  @P1 LDG.E.U16 R187, desc[UR6][R168.64] ;  /* 0x00000006a8bb1981 */ /* 0x000124000c1e1500 */
[----:B0-----:R-:W-:-:S02]  /*76e0*/  @P2 IMAD.MOV.U32 R168, RZ, RZ, R184 ;  /* 0x000000ffffa82224 */ /* 0x001fc400078e00b8 */
[----:B------:R-:W-:Y:S01]  /*76f0*/  @P2 IMAD.MOV.U32 R169, RZ, RZ, R185 ;  /* 0x000000ffffa92224 */ /* 0x000fe200078e00b9 */
[----:B------:R-:W-:Y:S01]  /*7700*/  ISETP.GT.AND P0, PT, R167, 0x24, PT ;  /* 0x00000024a700780c */ /* 0x000fe20003f04270 */
[----:B------:R-:W4:Y:S04]  /*7710*/  LDL R185, [R1+0x2bc] ;  /* 0x0002bc0001b97983 */ /* 0x000f280000100800 */
[----:B------:R3:W4:Y:S01]  /*7720*/  @P2 LDG.E.U16 R165, desc[UR6][R168.64] ;  /* 0x00000006a8a52981 */ /* 0x000722000c1e1500 */
[----:B------:R-:W-:Y:S02]  /*7730*/  PRMT R5, RZ, 0x7610, R5 ;  /* 0x00007610ff057816 */ /* 0x000fe40000000005 */
[----:B------:R-:W-:Y:S01]  /*7740*/  PRMT R190, RZ, 0x7610, R190 ;  /* 0x00007610ffbe7816 */ /* 0x000fe200000000be */
[----:B------:R-:W4:Y:S01]  /*7750*/  LDL R184, [R1+0x2c0] ;  /* 0x0002c00001b87983 */ /* 0x000f220000100800 */
[----:B---3--:R-:W-:-:S02]  /*7760*/  @P2 IMAD.MOV.U32 R169, RZ, RZ, R186 ;  /* 0x000000ffffa92224 */ /* 0x008fc400078e00ba */
[----:B--2---:R-:W-:-:S05]  /*7770*/  @P2 IMAD.MOV.U32 R168, RZ, RZ, R3 ;  /* 0x000000ffffa82224 */ /* 0x004fca00078e0003 */
[----:B------:R4:W2:Y:S02]  /*7780*/  @P2 LDG.E.U16 R5, desc[UR6][R168.64] ;  /* 0x00000006a8052981 */ /* 0x0008a4000c1e1500 */
[----:B----4-:R-:W-:Y:S02]  /*7790*/  @P0 IMAD.MOV.U32 R168, RZ, RZ, R0 ;  /* 0x000000ffffa80224 */ /* 0x010fe400078e0000 */
[----:B------:R-:W-:-:S05]  /*77a0*/  @P0 IMAD.MOV.U32 R169, RZ, RZ, R2 ;  /* 0x000000ffffa90224 */ /* 0x000fca00078e0002 */
[----:B------:R0:W3:Y:S04]  /*77b0*/  @P0 LDG.E.U16 R190, desc[UR6][R168.64] ;  /* 0x00000006a8be0981 */ /* 0x0000e8000c1e1500 */
[----:B------:R1:W-:Y:S04]  /*77c0*/  STL [R1+0x5b8], R165 ;  /* 0x0005b8a501007387 */ /* 0x0003e80000100800 */
[----:B------:R-:W4:Y:S04]  /*77d0*/  LDL R3, [R1+0x2b8] ;  /* 0x0002b80001037983 */ /* 0x000f280000100800 */
[----:B-1----:R-:W4:Y:S01]  /*77e0*/  LDL R165, [R1+0x2b4] ;  /* 0x0002b40001a57983 */ /* 0x002f220000100800 */
[----:B------:R-:W-:Y:S01]  /*77f0*/  PRMT R189, RZ, 0x7610, R189 ;  /* 0x00007610ffbd7816 */ /* 0x000fe200000000bd */
[----:B0-----:R-:W-:-:S02]  /*7800*/  @P0 IMAD.MOV.U32 R168, RZ, RZ, R184 ;  /* 0x000000ffffa80224 */ /* 0x001fc400078e00b8 */
[----:B------:R-:W-:-:S05]  /*7810*/  @P0 IMAD.MOV.U32 R169, RZ, RZ, R185 ;  /* 0x000000ffffa90224 */ /* 0x000fca00078e00b9 */
[----:B------:R4:W4:Y:S01]  /*7820*/  @P0 LDG.E.U16 R189, desc[UR6][R168.64] ;  /* 0x00000006a8bd0981 */ /* 0x000922000c1e1500 */
[----:B------:R-:W-:Y:S02]  /*7830*/  ISETP.GT.AND P1, PT, R167, 0x25, PT ;  /* 0x00000025a700780c */ /* 0x000fe40003f24270 */
[----:B------:R-:W-:Y:S01]  /*7840*/  PRMT R166, RZ, 0x7610, R166 ;  /* 0x00007610ffa67816 */ /* 0x000fe200000000a6 */
[----:B--2---:R0:W-:Y:S04]  /*7850*/  STL [R1+0x5bc], R5 ;  /* 0x0005bc0501007387 */ /* 0x0041e80000100800 */
[----:B------:R-:W2:Y:S04]  /*7860*/  LDL R2, [R1+0x2ac] ;  /* 0x0002ac0001027983 */ /* 0x000ea80000100800 */
[----:B------:R-:W2:Y:S04]  /*7870*/  LDL R0, [R1+0x2b0] ;  /* 0x0002b00001007983 */ /* 0x000ea80000100800 */
[----:B---3--:R-:W-:Y:S04]  /*7880*/  STL [R1+0x5c0], R190 ;  /* 0x0005c0be01007387 */ /* 0x008fe80000100800 */
[----:B------:R-:W3:Y:S04]  /*7890*/  LDL R186, [R1+0x2a4] ;  /* 0x0002a40001ba7983 */ /* 0x000ee80000100800 */
[----:B------:R-:W3:Y:S01]  /*78a0*/  LDL R185, [R1+0x2a8] ;  /* 0x0002a80001b97983 */ /* 0x000ee20000100800 */
[----:B----4-:R-:W-:-:S02]  /*78b0*/  @P1 IMAD.MOV.U32 R168, RZ, RZ, R3 ;  /* 0x000000ffffa81224 */ /* 0x010fc400078e0003 */
[----:B------:R-:W-:-:S05]  /*78c0*/  @P1 IMAD.MOV.U32 R169, RZ, RZ, R165 ;  /* 0x000000ffffa91224 */ /* 0x000fca00078e00a5 */
[----:B------:R2:W4:Y:S01]  /*78d0*/  @P1 LDG.E.U16 R166, desc[UR6][R168.64] ;  /* 0x00000006a8a61981 */ /* 0x000522000c1e1500 */
[----:B------:R-:W-:Y:S02]  /*78e0*/  ISETP.GT.AND P2, PT, R167, 0x26, PT ;  /* 0x00000026a700780c */ /* 0x000fe40003f44270 */
[----:B------:R-:W-:Y:S02]  /*78f0*/  PRMT R6, RZ, 0x7610, R6 ;  /* 0x00007610ff067816 */ /* 0x000fe40000000006 */
[----:B------:R-:W-:Y:S01]  /*7900*/  PRMT R191, RZ, 0x7610, R191 ;  /* 0x00007610ffbf7816 */ /* 0x000fe200000000bf */
[----:B------:R-:W-:Y:S04]  /*7910*/  STL [R1+0xc], R192 ;  /* 0x00000cc001007387 */ /* 0x000fe80000100800 */
[----:B------:R-:W-:Y:S04]  /*7920*/  STL [R1+0x5c4], R189 ;  /* 0x0005c4bd01007387 */ /* 0x000fe80000100800 */
[----:B------:R-:W4:Y:S04]  /*7930*/  LDL R184, [R1+0x29c] ;  /* 0x00029c0001b87983 */ /* 0x000f280000100800 */
[----:B------:R-:W4:Y:S04]  /*7940*/  LDL R165, [R1+0x2a0] ;  /* 0x0002a00001a57983 */ /* 0x000f280000100800 */
[----:B------:R-:W-:Y:S04]  /*7950*/  STL [R1+0x4], R187 ;  /* 0x000004bb01007387 */ /* 0x000fe80000100800 */
[----:B0-----:R-:W4:Y:S04]  /*7960*/  LDL R5, [R1+0x294] ;  /* 0x0002940001057983 */ /* 0x001f280000100800 */
[----:B------:R-:W4:Y:S01]  /*7970*/  LDL R3, [R1+0x298] ;  /* 0x0002980001037983 */ /* 0x000f220000100800 */
[----:B--2---:R-:W-:-:S02]  /*7980*/  @P1 IMAD.MOV.U32 R169, RZ, RZ, R2 ;  /* 0x000000ffffa91224 */ /* 0x004fc400078e0002 */
[----:B------:R-:W-:-:S05]  /*7990*/  @P1 IMAD.MOV.U32 R168, RZ, RZ, R0 ;  /* 0x000000ffffa81224 */ /* 0x000fca00078e0000 */
[----:B------:R3:W2:Y:S02]  /*79a0*/  @P1 LDG.E.U16 R6, desc[UR6][R168.64] ;  /* 0x00000006a8061981 */ /* 0x0006a4000c1e1500 */
[----:B---3--:R-:W-:Y:S02]  /*79b0*/  @P2 IMAD.MOV.U32 R169, RZ, RZ, R186 ;  /* 0x000000ffffa92224 */ /* 0x008fe400078e00ba */
[----:B------:R-:W-:-:S05]  /*79c0*/  @P2 IMAD.MOV.U32 R168, RZ, RZ, R185 ;  /* 0x000000ffffa82224 */ /* 0x000fca00078e00b9 */
[----:B------:R0:W3:Y:S04]  /*79d0*/  @P2 LDG.E.U16 R191, desc[UR6][R168.64] ;  /* 0x00000006a8bf2981 */ /* 0x0000e8000c1e1500 */
[----:B----4-:R1:W-:Y:S04]  /*79e0*/  STL [R1+0x5c8], R166 ;  /* 0x0005c8a601007387 */ /* 0x0103e80000100800 */
[----:B------:R-:W4:Y:S04]  /*79f0*/  LDL R0, [R1+0x290] ;  /* 0x0002900001007983 */ /* 0x000f280000100800 */
[----:B------:R-:W4:Y:S01]  /*7a00*/  LDL R2, [R1+0x28c] ;  /* 0x00028c0001027983 */ /* 0x000f220000100800 */
[----:B------:R-:W-:-:S02]  /*7a10*/  ISETP.GT.AND P0, PT, R167, 0x27, PT ;  /* 0x00000027a700780c */ /* 0x000fc40003f04270 */
[----:B------:R-:W-:Y:S01]  /*7a20*/  PRMT R188, RZ, 0x7610, R188 ;  /* 0x00007610ffbc7816 */ /* 0x000fe200000000bc */
[----:B0-----:R-:W-:Y:S02]  /*7a30*/  @P2 IMAD.MOV.U32 R169, RZ, RZ, R184 ;  /* 0x000000ffffa92224 */ /* 0x001fe400078e00b8 */
[----:B------:R-:W-:-:S05]  /*7a40*/  @P2 IMAD.MOV.U32 R168, RZ, RZ, R165 ;  /* 0x000000ffffa82224 */ /* 0x000fca00078e00a5 */
[----:B------:R0:W4:Y:S03]  /*7a50*/  @P2 LDG.E.U16 R188, desc[UR6][R168.64] ;  /* 0x00000006a8bc2981 */ /* 0x000126000c1e1500 */
[----:B0-----:R-:W-:Y:S02]  /*7a60*/  @P0 IMAD.MOV.U32 R168, RZ, RZ, R3 ;  /* 0x000000ffffa80224 */ /* 0x001fe400078e0003 */
[----:B------:R-:W-:Y:S01]  /*7a70*/  @P0 IMAD.MOV.U32 R169, RZ, RZ, R5 ;  /* 0x000000ffffa90224 */ /* 0x000fe200078e0005 */
[----:B------:R-:W-:-:S06]  /*7a80*/  PRMT R251, RZ, 0x7610, R251 ;  /* 0x00007610fffb7816 */ /* 0x000fcc00000000fb */
[----:B------:R4:W4:Y:S04]  /*7a90*/  @P0 LDG.E.U16 R251, desc[UR6][R168.64] ;  /* 0x00000006a8fb0981 */ /* 0x000928000c1e1500 */
[----:B--2---:R0:W-:Y:S04]  /*7aa0*/  STL [R1+0x5cc], R6 ;  /* 0x0005cc0601007387 */ /* 0x0041e80000100800 */
[----:B---3--:R2:W-:Y:S04]  /*7ab0*/  STL [R1+0x5d0], R191 ;  /* 0x0005d0bf01007387 */ /* 0x0085e80000100800 */
[----:B------:R-:W3:Y:S04]  /*7ac0*/  LDL R184, [R1+0x284] ;  /* 0x0002840001b87983 */ /* 0x000ee80000100800 */
[----:B-1----:R-:W2:Y:S04]  /*7ad0*/  LDL R166, [R1+0x288] ;  /* 0x0002880001a67983 */ /* 0x002ea80000100800 */
[----:B------:R-:W2:Y:S04]  /*7ae0*/  LDL R5, [R1+0x27c] ;  /* 0x00027c0001057983 */ /* 0x000ea80000100800 */
[----:B------:R-:W2:Y:S01]  /*7af0*/  LDL R3, [R1+0x280] ;  /* 0x0002800001037983 */ /* 0x000ea20000100800 */
[----:B------:R-:W-:-:S02]  /*7b00*/  ISETP.GT.AND P1, PT, R167, 0x28, PT ;  /* 0x00000028a700780c */ /* 0x000fc40003f24270 */
[----:B------:R-:W-:Y:S01]  /*7b10*/  PRMT R249, RZ, 0x7610, R249 ;  /* 0x00007610fff97816 */ /* 0x000fe200000000f9 */
[----:B------:R-:W2:Y:S01]  /*7b20*/  LDL R165, [R1+0x26c] ;  /* 0x00026c0001a57983 */ /* 0x000ea20000100800 */
[----:B----4-:R-:W-:-:S03]  /*7b30*/  @P0 IMAD.MOV.U32 R168, RZ, RZ, R0 ;  /* 0x000000ffffa80224 */ /* 0x010fc600078e0000 */
[----:B0-----:R-:W4:Y:S04]  /*7b40*/  LDL R6, [R1+0x270] ;  /* 0x0002700001067983 */ /* 0x001f280000100800 */
[----:B------:R-:W4:Y:S01]  /*7b50*/  LDL R0, [R1+0x278] ;  /* 0x0002780001007983 */ /* 0x000f220000100800 */
[----:B------:R-:W-:-:S03]  /*7b60*/  @P0 IMAD.MOV.U32 R169, RZ, RZ, R2 ;  /* 0x000000ffffa90224 */ /* 0x000fc600078e0002 */
[----:B------:R-:W4:Y:S01]  /*7b70*/  LDL R2, [R1+0x274] ;  /* 0x0002740001027983 */ /* 0x000f220000100800 */
[----:B------:R-:W-:-:S03]  /*7b80*/  PRMT R206, RZ, 0x7610, R206 ;  /* 0x00007610ffce7816 */ /* 0x000fc600000000ce */
[----:B------:R3:W4:Y:S01]  /*7b90*/  @P0 LDG.E.U16 R249, desc[UR6][R168.64] ;  /* 0x00000006a8f90981 */ /* 0x000722000c1e1500 */
[----:B------:R-:W-:Y:S02]  /*7ba0*/  ISETP.GT.AND P2, PT, R167, 0x29, PT ;  /* 0x00000029a700780c */ /* 0x000fe40003f44270 */
[----:B------:R-:W-:Y:S01]  /*7bb0*/  PRMT R205, RZ, 0x7610, R205 ;  /* 0x00007610ffcd7816 */ /* 0x000fe200000000cd */
[----:B------:R-:W4:Y:S01]  /*7bc0*/  LDL R186, [R1+0x204] ;  /* 0x0002040001ba7983 */ /* 0x000f220000100800 */
[----:B------:R-:W-:Y:S02]  /*7bd0*/  PRMT R248, RZ, 0x7610, R248 ;  /* 0x00007610fff87816 */ /* 0x000fe400000000f8 */
[----:B------:R-:W-:Y:S01]  /*7be0*/  PRMT R247, RZ, 0x7610, R247 ;  /* 0x00007610fff77816 */ /* 0x000fe200000000f7 */
[----:B------:R-:W4:Y:S01]  /*7bf0*/  LDL R185, [R1+0x208] ;  /* 0x0002080001b97983 */ /* 0x000f220000100800 */
[----:B------:R-:W-:Y:S02]  /*7c00*/  PRMT R245, RZ, 0x7610, R245 ;  /* 0x00007610fff57816 */ /* 0x000fe400000000f5 */
[----:B------:R-:W-:Y:S01]  /*7c10*/  PRMT R244, RZ, 0x7610, R244 ;  /* 0x00007610fff47816 */ /* 0x000fe200000000f4 */
[----:B------:R-:W4:Y:S01]  /*7c20*/  LDL R187, [R1+0x114] ;  /* 0x0001140001bb7983 */ /* 0x000f220000100800 */
[----:B---3--:R-:W-:-:S03]  /*7c30*/  @P1 IMAD.MOV.U32 R169, RZ, RZ, R184 ;  /* 0x000000ffffa91224 */ /* 0x008fc600078e00b8 */
[----:B------:R-:W3:Y:S01]  /*7c40*/  LDL R184, [R1+0x264] ;  /* 0x0002640001b87983 */ /* 0x000ee20000100800 */
[----:B--2---:R-:W-:-:S03]  /*7c50*/  @P1 IMAD.MOV.U32 R168, RZ, RZ, R166 ;  /* 0x000000ffffa81224 */ /* 0x004fc600078e00a6 */
[----:B------:R-:W2:Y:S04]  /*7c60*/  LDL R166, [R1+0x268] ;  /* 0x0002680001a67983 */ /* 0x000ea80000100800 */
[----:B------:R0:W2:Y:S02]  /*7c70*/  @P1 LDG.E.U16 R206, desc[UR6][R168.64] ;  /* 0x00000006a8ce1981 */ /* 0x0000a4000c1e1500 */
[----:B0-----:R-:W-:Y:S02]  /*7c80*/  @P1 IMAD.MOV.U32 R168, RZ, RZ, R3 ;  /* 0x000000ffffa81224 */ /* 0x001fe400078e0003 */
[----:B------:R-:W-:Y:S01]  /*7c90*/  @P1 IMAD.MOV.U32 R169, RZ, RZ, R5 ;  /* 0x000000ffffa91224 */ /* 0x000fe200078e0005 */
[----:B------:R-:W2:Y:S04]  /*7ca0*/  LDL R3, [R1+0x260] ;  /* 0x0002600001037983 */ /* 0x000ea80000100800 */
[----:B------:R-:W2:Y:S04]  /*7cb0*/  LDL R5, [R1+0x25c] ;  /* 0x00025c0001057983 */ /* 0x000ea80000100800 */
[----:B------:R4:W2:Y:S02]  /*7cc0*/  @P1 LDG.E.U16 R205, desc[UR6][R168.64] ;  /* 0x00000006a8cd1981 */ /* 0x0008a4000c1e1500 */
[----:B----4-:R-:W-:-:S02]  /*7cd0*/  @P2 IMAD.MOV.U32 R168, RZ, RZ, R0 ;  /* 0x000000ffffa82224 */ /* 0x010fc400078e0000 */
[----:B------:R-:W4:Y:S01]  /*7ce0*/  LDL R0, [R1+0x258] ;  /* 0x0002580001007983 */ /* 0x000f220000100800 */
[----:B------:R-:W-:-:S03]  /*7cf0*/  @P2 IMAD.MOV.U32 R169, RZ, RZ, R2 ;  /* 0x000000ffffa92224 */ /* 0x000fc600078e0002 */
[----:B------:R-:W4:Y:S01]  /*7d00*/  LDL R2, [R1+0x254] ;  /* 0x0002540001027983 */ /* 0x000f220000100800 */
[----:B------:R-:W-:-:S03]  /*7d10*/  ISETP.GT.AND P0, PT, R167, 0x2a, PT ;  /* 0x0000002aa700780c */ /* 0x000fc60003f04270 */
[----:B------:R0:W4:Y:S02]  /*7d20*/  @P2 LDG.E.U16 R248, desc[UR6][R168.64] ;  /* 0x00000006a8f82981 */ /* 0x000124000c1e1500 */
[----:B0-----:R-:W-:Y:S02]  /*7d30*/  @P2 IMAD.MOV.U32 R168, RZ, RZ, R6 ;  /* 0x000000ffffa82224 */ /* 0x001fe400078e0006 */
[----:B------:R-:W-:Y:S01]  /*7d40*/  @P2 IMAD.MOV.U32 R169, RZ, RZ, R165 ;  /* 0x000000ffffa92224 */ /* 0x000fe200078e00a5 */
[----:B------:R-:W4:Y:S04]  /*7d50*/  LDL R6, [R1+0x250] ;  /* 0x0002500001067983 */ /* 0x000f280000100800 */
[----:B------:R3:W4:Y:S04]  /*7d60*/  @P2 LDG.E.U16 R247, desc[UR6][R168.64] ;  /* 0x00000006a8f72981 */ /* 0x000728000c1e1500 */
[----:B------:R-:W4:Y:S01]  /*7d70*/  LDL R165, [R1+0x24c] ;  /* 0x00024c0001a57983 */ /* 0x000f220000100800 */
[----:B------:R-:W-:Y:S01]  /*7d80*/  ISETP.GT.AND P1, PT, R167, 0x2b, PT ;  /* 0x0000002ba700780c */ /* 0x000fe20003f24270 */
[----:B---3--:R-:W-:-:S02]  /*7d90*/  @P0 IMAD.MOV.U32 R169, RZ, RZ, R184 ;  /* 0x000000ffffa90224 */ /* 0x008fc400078e00b8 */
[----:B--2---:R-:W-:Y:S01]  /*7da0*/  @P0 IMAD.MOV.U32 R168, RZ, RZ, R166 ;  /* 0x000000ffffa80224 */ /* 0x004fe200078e00a6 */
[----:B------:R-:W-:Y:S01]  /*7db0*/  ISETP.GT.AND P2, PT, R167, 0x2c, PT ;  /* 0x0000002ca700780c */ /* 0x000fe20003f44270 */
[----:B------:R-:W2:Y:S04]  /*7dc0*/  LDL R184, [R1+0x234] ;  /* 0x0002340001b87983 */ /* 0x000ea80000100800 */
[----:B------:R0:W3:Y:S01]  /*7dd0*/  @P0 LDG.E.U16 R245, desc[UR6][R168.64] ;  /* 0x00000006a8f50981 */ /* 0x0000e2000c1e1500 */
[----:B------:R-:W-:-:S03]  /*7de0*/  PRMT R242, RZ, 0x7610, R242 ;  /* 0x00007610fff27816 */ /* 0x000fc600000000f2 */
[----:B------:R-:W2:Y:S01]  /*7df0*/  LDL R166, [R1+0x238] ;  /* 0x0002380001a67983 */ /* 0x000ea20000100800 */
[----:B0-----:R-:W-:-:S03]  /*7e00*/  @P0 IMAD.MOV.U32 R168, RZ, RZ, R3 ;  /* 0x000000ffffa80224 */ /* 0x001fc600078e0003 */
[----:B------:R-:W3:Y:S01]  /*7e10*/  LDL R3, [R1+0x248] ;  /* 0x0002480001037983 */ /* 0x000ee20000100800 */
[----:B------:R-:W-:-:S03]  /*7e20*/  @P0 IMAD.MOV.U32 R169, RZ, RZ, R5 ;  /* 0x000000ffffa90224 */ /* 0x000fc600078e0005 */
[----:B------:R-:W2:Y:S04]  /*7e30*/  LDL R5, [R1+0x244] ;  /* 0x0002440001057983 */ /* 0x000ea80000100800 */
[----:B------:R4:W2:Y:S02]  /*7e40*/  @P0 LDG.E.U16 R244, desc[UR6][R168.64] ;  /* 0x00000006a8f40981 */ /* 0x0008a4000c1e1500 */
[----:B----4-:R-:W-:Y:S02]  /*7e50*/  @P1 IMAD.MOV.U32 R168, RZ, RZ, R0 ;  /* 0x000000ffffa81224 */ /* 0x010fe400078e0000 */
[----:B------:R-:W4:Y:S01]  /*7e60*/  LDL R0, [R1+0x240] ;  /* 0x0002400001007983 */ /* 0x000f220000100800 */
[----:B------:R-:W-:-:S03]  /*7e70*/  @P1 IMAD.MOV.U32 R169, RZ, RZ, R2 ;  /* 0x000000ffffa91224 */ /* 0x000fc600078e0002 */
[----:B------:R-:W4:Y:S01]  /*7e80*/  LDL R2, [R1+0x23c] ;  /* 0x00023c0001027983 */ /* 0x000f220000100800 */
[----:B------:R-:W-:-:S03]  /*7e90*/  PRMT R241, RZ, 0x7610, R241 ;  /* 0x00007610fff17816 */ /* 0x000fc600000000f1 */
[----:B------:R0:W4:Y:S02]  /*7ea0*/  @P1 LDG.E.U16 R242, desc[UR6][R168.64] ;  /* 0x00000006a8f21981 */ /* 0x000124000c1e1500 */
[----:B0-----:R-:W-:Y:S02]  /*7eb0*/  @P1 IMAD.MOV.U32 R168, RZ, RZ, R6 ;  /* 0x000000ffffa81224 */ /* 0x001fe400078e0006 */
[----:B------:R-:W4:Y:S01]  /*7ec0*/  LDL R6, [R1+0x230] ;  /* 0x0002300001067983 */ /* 0x000f220000100800 */
[----:B------:R-:W-:-:S03]  /*7ed0*/  @P1 IMAD.MOV.U32 R169, RZ, RZ, R165 ;  /* 0x000000ffffa91224 */ /* 0x000fc600078e00a5 */
[----:B------:R-:W4:Y:S04]  /*7ee0*/  LDL R165, [R1+0x22c] ;  /* 0x00022c0001a57983 */ /* 0x000f280000100800 */
[----:B------:R3:W4:Y:S01]  /*7ef0*/  @P1 LDG.E.U16 R241, desc[UR6][R168.64] ;  /* 0x00000006a8f11981 */ /* 0x000722000c1e1500 */
[----:B------:R-:W-:Y:S01]  /*7f00*/  PRMT R240, RZ, 0x7610, R240 ;  /* 0x00007610fff07816 */ /* 0x000fe200000000f0 */
[----:B---3--:R-:W-:Y:S02]  /*7f10*/  @P2 IMAD.MOV.U32 R168, RZ, RZ, R3 ;  /* 0x000000ffffa82224 */ /* 0x008fe400078e0003 */
[----:B------:R-:W3:Y:S01]  /*7f20*/  LDL R3, [R1+0x228] ;  /* 0x0002280001037983 */ /* 0x000ee20000100800 */
[----:B--2---:R-:W-:-:S03]  /*7f30*/  @P2 IMAD.MOV.U32 R169, RZ, RZ, R5 ;  /* 0x000000ffffa92224 */ /* 0x004fc600078e0005 */
[----:B------:R-:W2:Y:S04]  /*7f40*/  LDL R5, [R1+0x224] ;  /* 0x0002240001057983 */ /* 0x000ea80000100800 */
[----:B------:R4:W2:Y:S02]  /*7f50*/  @P2 LDG.E.U16 R240, desc[UR6][R168.64] ;  /* 0x00000006a8f02981 */ /* 0x0008a4000c1e1500 */
[----:B----4-:R-:W-:Y:S02]  /*7f60*/  @P2 IMAD.MOV.U32 R168, RZ, RZ, R0 ;  /* 0x000000ffffa82224 */ /* 0x010fe400078e0000 */
[----:B------:R-:W4:Y:S01]  /*7f70*/  LDL R0, [R1+0x220] ;  /* 0x0002200001007983 */ /* 0x000f220000100800 */
[----:B------:R-:W-:-:S03]  /*7f80*/  @P2 IMAD.MOV.U32 R169, RZ, RZ, R2 ;  /* 0x000000ffffa92224 */ /* 0x000fc600078e0002 */
[----:B------:R-:W4:Y:S01]  /*7f90*/  LDL R2, [R1+0x21c] ;  /* 0x00021c0001027983 */ /* 0x000f220000100800 */
[C---:B------:R-:W-:Y:S02]  /*7fa0*/  ISETP.GT.AND P0, PT, R167.reuse, 0x2d, PT ;  /* 0x0000002da700780c */ /* 0x040fe40003f04270 */
[----:B------:R-:W-:Y:S02]  /*7fb0*/  PRMT R239, RZ, 0x7610, R239 ;  /* 0x00007610ffef7816 */ /* 0x000fe400000000ef */
[----:B------:R-:W-:Y:S02]  /*7fc0*/  ISETP.GT.AND P1, PT, R167, 0x2e, PT ;  /* 0x0000002ea700780c */ /* 0x000fe40003f24270 */
[----:B------:R-:W-:Y:S02]  /*7fd0*/  PRMT R238, RZ, 0x7610, R238 ;  /* 0x00007610ffee7816 */ /* 0x000fe400000000ee */
[----:B------:R0:W4:Y:S01]  /*7fe0*/  @P2 LDG.E.U16 R239, desc[UR6][R168.64] ;  /* 0x00000006a8ef2981 */ /* 0x000122000c1e1500 */
[----:B------:R-:W-:-:S04]  /*7ff0*/  PRMT R237, RZ, 0x7610, R237 ;  /* 0x00007610ffed7816 */ /* 0x000fc800000000ed */
[----:B0-----:R-:W-:Y:S02]  /*8000*/  @P0 IMAD.MOV.U32 R168, RZ, RZ, R166 ;  /* 0x000000ffffa80224 */ /* 0x001fe400078e00a6 */
[----:B------:R-:W-:Y:S01]  /*8010*/  @P0 IMAD.MOV.U32 R169, RZ, RZ, R184 ;  /* 0x000000ffffa90224 */ /* 0x000fe200078e00b8 */
[----:B------:R-:W4:Y:S04]  /*8020*/  LDL R166, [R1+0x218] ;  /* 0x0002180001a67983 */ /* 0x000f280000100800 */
[----:B------:R0:W4:Y:S04]  /*8030*/  @P0 LDG.E.U16 R238, desc[UR6][R168.64] ;  /* 0x00000006a8ee0981 */ /* 0x000128000c1e1500 */
[----:B------:R-:W4:Y:S01]  /*8040*/  LDL R184, [R1+0x214] ;  /* 0x0002140001b87983 */ /* 0x000f220000100800 */
[----:B0-----:R-:W-:-:S02]  /*8050*/  @P0 IMAD.MOV.U32 R168, RZ, RZ, R6 ;  /* 0x000000ffffa80224 */ /* 0x001fc400078e0006 */
[----:B------:R-:W-:Y:S01]  /*8060*/  @P0 IMAD.MOV.U32 R169, RZ, RZ, R165 ;  /* 0x000000ffffa90224 */ /* 0x000fe200078e00a5 */
[----:B------:R-:W-:Y:S01]  /*8070*/  PRMT R236, RZ, 0x7610, R236 ;  /* 0x00007610ffec7816 */ /* 0x000fe200000000ec */
[----:B------:R-:W4:Y:S04]  /*8080*/  LDL R165, [R1+0x1fc] ;  /* 0x0001fc0001a57983 */ /* 0x000f280000100800 */
[----:B------:R3:W4:Y:S04]  /*8090*/  @P0 LDG.E.U16 R237, desc[UR6][R168.64] ;  /* 0x00000006a8ed0981 */ /* 0x000728000c1e1500 */
[----:B------:R-:W4:Y:S01]  /*80a0*/  LDL R6, [R1+0x200] ;  /* 0x0002000001067983 */ /* 0x000f220000100800 */
[----:B---3--:R-:W-:-:S03]  /*80b0*/  @P1 IMAD.MOV.U32 R168, RZ, RZ, R3 ;  /* 0x000000ffffa81224 */ /* 0x008fc600078e0003 */
        /* <DEDUP_REMOVED lines=15> */
[----:B------:R-:W4:Y:S01]  /*81b0*/  LDL R166, [R1+0x1f0] ;  /* 0x0001f00001a67983 */ /* 0x000f220000100800 */
[----:B------:R-:W-:-:S03]  /*81c0*/  @P2 IMAD.MOV.U32 R169, RZ, RZ, R184 ;  /* 0x000000ffffa92224 */ /* 0x000fc600078e00b8 */
[----:B------:R-:W4:Y:S04]  /*81d0*/  LDL R184, [R1+0x1ec] ;  /* 0x0001ec0001b87983 */ /* 0x000f280000100800 */
[----:B------:R3:W4:Y:S01]  /*81e0*/  @P2 LDG.E.U16 R234, desc[UR6][R168.64] ;  /* 0x00000006a8ea2981 */ /* 0x000722000c1e1500 */
[----:B------:R-:W-:Y:S02]  /*81f0*/  PRMT R204, RZ, 0x7610, R204 ;  /* 0x00007610ffcc7816 */ /* 0x000fe400000000cc */
[----:B------:R-:W-:Y:S02]  /*8200*/  ISETP.GT.AND P1, PT, R167, 0x31, PT ;  /* 0x00000031a700780c */ /* 0x000fe40003f24270 */
[----:B------:R-:W-:Y:S01]  /*8210*/  PRMT R203, RZ, 0x7610, R203 ;  /* 0x00007610ffcb7816 */ /* 0x000fe200000000cb */
[----:B---3--:R-:W-:-:S02]  /*8220*/  @P2 IMAD.MOV.U32 R168, RZ, RZ, R3 ;  /* 0x000000ffffa82224 */ /* 0x008fc400078e0003 */
[----:B------:R-:W3:Y:S01]  /*8230*/  LDL R3, [R1+0x1e8] ;  /* 0x0001e80001037983 */ /* 0x000ee20000100800 */
[----:B--2---:R-:W-:-:S03]  /*8240*/  @P2 IMAD.MOV.U32 R169, RZ, RZ, R5 ;  /* 0x000000ffffa92224 */ /* 0x004fc600078e0005 */
[----:B------:R-:W2:Y:S04]  /*8250*/  LDL R5, [R1+0x1e4] ;  /* 0x0001e40001057983 */ /* 0x000ea80000100800 */
[----:B------:R0:W2:Y:S02]  /*8260*/  @P2 LDG.E.U16 R233, desc[UR6][R168.64] ;  /* 0x00000006a8e92981 */ /* 0x0000a4000c1e1500 */
[----:B0-----:R-:W-:Y:S02]  /*8270*/  @P0 IMAD.MOV.U32 R168, RZ, RZ, R185 ;  /* 0x000000ffffa80224 */ /* 0x001fe400078e00b9 */
[----:B------:R-:W-:Y:S01]  /*8280*/  @P0 IMAD.MOV.U32 R169, RZ, RZ, R186 ;  /* 0x000000ffffa90224 */ /* 0x000fe200078e00ba */
[----:B------:R-:W-:Y:S01]  /*8290*/  PRMT R232, RZ, 0x7610, R232 ;  /* 0x00007610ffe87816 */ /* 0x000fe200000000e8 */
[----:B------:R-:W2:Y:S04]  /*82a0*/  LDL R186, [R1+0x144] ;  /* 0x0001440001ba7983 */ /* 0x000ea80000100800 */
[----:B------:R0:W2:Y:S01]  /*82b0*/  @P0 LDG.E.U16 R204, desc[UR6][R168.64] ;  /* 0x00000006a8cc0981 */ /* 0x0000a2000c1e1500 */
[----:B------:R-:W-:-:S02]  /*82c0*/  PRMT R230, RZ, 0x7610, R230 ;  /* 0x00007610ffe67816 */ /* 0x000fc400000000e6 */
[----:B------:R-:W-:Y:S01]  /*82d0*/  PRMT R228, RZ, 0x7610, R228 ;  /* 0x00007610ffe47816 */ /* 0x000fe200000000e4 */
[----:B------:R-:W2:Y:S01]  /*82e0*/  LDL R185, [R1+0x148] ;  /* 0x0001480001b97983 */ /* 0x000ea20000100800 */
        /* <DEDUP_REMOVED lines=14> */
[----:B------:R-:W4:Y:S04]  /*83d0*/  LDL R184, [R1+0x1cc] ;  /* 0x0001cc0001b87983 */ /* 0x000f280000100800 */
[----:B------:R3:W4:Y:S01]  /*83e0*/  @P1 LDG.E.U16 R230, desc[UR6][R168.64] ;  /* 0x00000006a8e61981 */ /* 0x000722000c1e1500 */
[----:B------:R-:W-:-:S02]  /*83f0*/  ISETP.GT.AND P1, PT, R167, 0x33, PT ;  /* 0x00000033a700780c */ /* 0x000fc40003f24270 */
[----:B------:R-:W-:Y:S01]  /*8400*/  PRMT R227, RZ, 0x7610, R227 ;  /* 0x00007610ffe37816 */ /* 0x000fe200000000e3 */
[----:B---3--:R-:W-:Y:S02]  /*8410*/  @P0 IMAD.MOV.U32 R168, RZ, RZ, R3 ;  /* 0x000000ffffa80224 */ /* 0x008fe400078e0003 */
[----:B------:R-:W3:Y:S01]  /*8420*/  LDL R3, [R1+0x1c8] ;  /* 0x0001c80001037983 */ /* 0x000ee20000100800 */
[----:B--2---:R-:W-:-:S03]  /*8430*/  @P0 IMAD.MOV.U32 R169, RZ, RZ, R5 ;  /* 0x000000ffffa90224 */ /* 0x004fc600078e0005 */
[----:B------:R-:W2:Y:S04]  /*8440*/  LDL R5, [R1+0x1c4] ;  /* 0x0001c40001057983 */ /* 0x000ea80000100800 */
[----:B------:R0:W2:Y:S02]  /*8450*/  @P0 LDG.E.U16 R228, desc[UR6][R168.64] ;  /* 0x00000006a8e40981 */ /* 0x0000a4000c1e1500 */
[----:B0-----:R-:W-:Y:S02]  /*8460*/  @P0 IMAD.MOV.U32 R168, RZ, RZ, R6 ;  /* 0x000000ffffa80224 */ /* 0x001fe400078e0006 */
[----:B------:R-:W2:Y:S01]  /*8470*/  LDL R6, [R1+0x1c0] ;  /* 0x0001c00001067983 */ /* 0x000ea20000100800 */
[----:B------:R-:W-:-:S03]  /*8480*/  @P0 IMAD.MOV.U32 R169, RZ, RZ, R165 ;  /* 0x000000ffffa90224 */ /* 0x000fc600078e00a5 */
[----:B------:R-:W2:Y:S04]  /*8490*/  LDL R165, [R1+0x1bc] ;  /* 0x0001bc0001a57983 */ /* 0x000ea80000100800 */
[----:B------:R4:W2:Y:S02]  /*84a0*/  @P0 LDG.E.U16 R227, desc[UR6][R168.64] ;  /* 0x00000006a8e30981 */ /* 0x0008a4000c1e1500 */
[----:B----4-:R-:W-:Y:S02]  /*84b0*/  @P1 IMAD.MOV.U32 R168, RZ, RZ, R0 ;  /* 0x000000ffffa81224 */ /* 0x010fe400078e0000 */
[----:B------:R-:W4:Y:S01]  /*84c0*/  LDL R0, [R1+0x188] ;  /* 0x0001880001007983 */ /* 0x000f220000100800 */
[----:B------:R-:W-:-:S03]  /*84d0*/  @P1 IMAD.MOV.U32 R169, RZ, RZ, R2 ;  /* 0x000000ffffa91224 */ /* 0x000fc600078e0002 */
[----:B------:R-:W4:Y:S01]  /*84e0*/  LDL R2, [R1+0x184] ;  /* 0x0001840001027983 */ /* 0x000f220000100800 */
[----:B------:R-:W-:Y:S02]  /*84f0*/  PRMT R226, RZ, 0x7610, R226 ;  /* 0x00007610ffe27816 */ /* 0x000fe400000000e2 */
[C---:B------:R-:W-:Y:S02]  /*8500*/  ISETP.GT.AND P0, PT, R167.reuse, 0x34, PT ;  /* 0x00000034a700780c */ /* 0x040fe40003f04270 */
[----:B------:R-:W-:Y:S02]  /*8510*/  PRMT R225, RZ, 0x7610, R225 ;  /* 0x00007610ffe17816 */ /* 0x000fe400000000e1 */
[----:B------:R0:W4:Y:S01]  /*8520*/  @P1 LDG.E.U16 R226, desc[UR6][R168.64] ;  /* 0x00000006a8e21981 */ /* 0x000122000c1e1500 */
[----:B------:R-:W-:Y:S01]  /*8530*/  PRMT R224, RZ, 0x7610, R224 ;  /* 0x00007610ffe07816 */ /* 0x000fe200000000e0 */
        /* <DEDUP_REMOVED lines=22> */
[----:B------:R-:W-:Y:S02]  /*86a0*/  ISETP.GT.AND P0, PT, R167, 0x35, PT ;  /* 0x00000035a700780c */ /* 0x000fe40003f04270 */
[----:B------:R-:W-:Y:S02]  /*86b0*/  PRMT R201, RZ, 0x7610, R201 ;  /* 0x00007610ffc97816 */ /* 0x000fe400000000c9 */
[----:B------:R0:W4:Y:S01]  /*86c0*/  @P1 LDG.E.U16 R202, desc[UR6][R168.64] ;  /* 0x00000006a8ca1981 */ /* 0x000122000c1e1500 */
[----:B------:R-:W-:Y:S01]  /*86d0*/  PRMT R222, RZ, 0x7610, R222 ;  /* 0x00007610ffde7816 */ /* 0x000fe200000000de */
[----:B0-----:R-:W-:Y:S02]  /*86e0*/  @P1 IMAD.MOV.U32 R168, RZ, RZ, R166 ;  /* 0x000000ffffa81224 */ /* 0x001fe400078e00a6 */
[----:B------:R-:W4:Y:S01]  /*86f0*/  LDL R166, [R1+0x1a0] ;  /* 0x0001a00001a67983 */ /* 0x000f220000100800 */
[----:B------:R-:W-:-:S03]  /*8700*/  @P1 IMAD.MOV.U32 R169, RZ, RZ, R184 ;  /* 0x000000ffffa91224 */ /* 0x000fc600078e00b8 */
[----:B------:R-:W4:Y:S04]  /*8710*/  LDL R184, [R1+0x19c] ;  /* 0x00019c0001b87983 */ /* 0x000f280000100800 */
[----:B------:R3:W4:Y:S01]  /*8720*/  @P1 LDG.E.U16 R201, desc[UR6][R168.64] ;  /* 0x00000006a8c91981 */ /* 0x000722000c1e1500 */
[----:B------:R-:W-:Y:S02]  /*8730*/  ISETP.GT.AND P1, PT, R167, 0x36, PT ;  /* 0x00000036a700780c */ /* 0x000fe40003f24270 */
        /* <DEDUP_REMOVED lines=46> */
[----:B0-----:R-:W-:Y:S01]  /*8a20*/  @P1 IMAD.MOV.U32 R168, RZ, RZ, R166 ;  /* 0x000000ffffa81224 */ /* 0x001fe200078e00a6 */
[----:B------:R-:W-:Y:S01]  /*8a30*/  PRMT R182, RZ, 0x7610, R182 ;  /* 0x00007610ffb67816 */ /* 0x000fe200000000b6 */
[----:B------:R-:W4:Y:S01]  /*8a40*/  LDL R166, [R1+0x138] ;  /* 0x0001380001a67983 */ /* 0x000f220000100800 */
[----:B------:R-:W-:Y:S01]  /*8a50*/  @P1 IMAD.MOV.U32 R169, RZ, RZ, R184 ;  /* 0x000000ffffa91224 */ /* 0x000fe200078e00b8 */
[----:B------:R-:W-:-:S02]  /*8a60*/  PRMT R181, RZ, 0x7610, R181 ;  /* 0x00007610ffb57816 */ /* 0x000fc400000000b5 */
[----:B------:R-:W4:Y:S04]  /*8a70*/  LDL R184, [R1+0x134] ;  /* 0x0001340001b87983 */ /* 0x000f280000100800 */
[----:B------:R3:W4:Y:S01]  /*8a80*/  @P1 LDG.E.U16 R214, desc[UR6][R168.64] ;  /* 0x00000006a8d61981 */ /* 0x000722000c1e1500 */
[----:B------:R-:W-:Y:S01]  /*8a90*/  ISETP.GT.AND P1, PT, R167, 0x3b, PT ;  /* 0x0000003ba700780c */ /* 0x000fe20003f24270 */
[----:B---3--:R-:W-:Y:S02]  /*8aa0*/  @P0 IMAD.MOV.U32 R168, RZ, RZ, R3 ;  /* 0x000000ffffa80224 */ /* 0x008fe400078e0003 */
[----:B------:R-:W3:Y:S01]  /*8ab0*/  LDL R3, [R1+0x150] ;  /* 0x0001500001037983 */ /* 0x000ee20000100800 */
[----:B--2---:R-:W-:-:S03]  /*8ac0*/  @P0 IMAD.MOV.U32 R169, RZ, RZ, R5 ;  /* 0x000000ffffa90224 */ /* 0x004fc600078e0005 */
[----:B------:R-:W2:Y:S04]  /*8ad0*/  LDL R5, [R1+0x14c] ;  /* 0x00014c0001057983 */ /* 0x000ea80000100800 */
[----:B------:R0:W2:Y:S02]  /*8ae0*/  @P0 LDG.E.U16 R183, desc[UR6][R168.64] ;  /* 0x00000006a8b70981 */ /* 0x0000a4000c1e1500 */
[----:B0-----:R-:W-:Y:S01]  /*8af0*/  @P0 IMAD.MOV.U32 R168, RZ, RZ, R6 ;  /* 0x000000ffffa80224 */ /* 0x001fe200078e0006 */
[----:B------:R-:W-:Y:S01]  /*8b00*/  PRMT R180, RZ, 0x7610, R180 ;  /* 0x00007610ffb47816 */ /* 0x000fe200000000b4 */
        /* <DEDUP_REMOVED lines=8> */
[----:B------:R-:W-:-:S03]  /*8b90*/  ISETP.GT.AND P0, PT, R167, 0x3c, PT ;  /* 0x0000003ca700780c */ /* 0x000fc60003f04270 */
[----:B------:R3:W4:Y:S01]  /*8ba0*/  @P1 LDG.E.U16 R181, desc[UR6][R168.64] ;  /* 0x00000006a8b51981 */ /* 0x000722000c1e1500 */
[----:B------:R-:W-:Y:S02]  /*8bb0*/  PRMT R179, RZ, 0x7610, R179 ;  /* 0x00007610ffb37816 */ /* 0x000fe400000000b3 */
[----:B------:R-:W-:Y:S01]  /*8bc0*/  PRMT R178, RZ, 0x7610, R178 ;  /* 0x00007610ffb27816 */ /* 0x000fe200000000b2 */
[----:B---3--:R-:W-:Y:S02]  /*8bd0*/  @P1 IMAD.MOV.U32 R168, RZ, RZ, R3 ;  /* 0x000000ffffa81224 */ /* 0x008fe400078e0003 */
[----:B------:R-:W3:Y:S01]  /*8be0*/  LDL R3, [R1+0x128] ;  /* 0x0001280001037983 */ /* 0x000ee20000100800 */
[----:B--2---:R-:W-:-:S03]  /*8bf0*/  @P1 IMAD.MOV.U32 R169, RZ, RZ, R5 ;  /* 0x000000ffffa91224 */ /* 0x004fc600078e0005 */
[----:B------:R-:W2:Y:S04]  /*8c00*/  LDL R5, [R1+0x124] ;  /* 0x0001240001057983 */ /* 0x000ea80000100800 */
[----:B------:R0:W2:Y:S02]  /*8c10*/  @P1 LDG.E.U16 R180, desc[UR6][R168.64] ;  /* 0x00000006a8b41981 */ /* 0x0000a4000c1e1500 */
[----:B0-----:R-:W-:Y:S02]  /*8c20*/  @P0 IMAD.MOV.U32 R168, RZ, RZ, R185 ;  /* 0x000000ffffa80224 */ /* 0x001fe400078e00b9 */
[----:B------:R-:W-:Y:S01]  /*8c30*/  @P0 IMAD.MOV.U32 R169, RZ, RZ, R186 ;  /* 0x000000ffffa90224 */ /* 0x000fe200078e00ba */
[----:B------:R-:W-:Y:S01]  /*8c40*/  ISETP.GT.AND P1, PT, R167, 0x3d, PT ;  /* 0x0000003da700780c */ /* 0x000fe20003f24270 */
[----:B------:R-:W2:Y:S04]  /*8c50*/  LDL R186, [R1+0x10c] ;  /* 0x00010c0001ba7983 */ /* 0x000ea80000100800 */
[----:B------:R4:W2:Y:S01]  /*8c60*/  @P0 LDG.E.U16 R179, desc[UR6][R168.64] ;  /* 0x00000006a8b30981 */ /* 0x0008a2000c1e1500 */
[----:B------:R-:W-:-:S02]  /*8c70*/  PRMT R177, RZ, 0x7610, R177 ;  /* 0x00007610ffb17816 */ /* 0x000fc400000000b1 */
[----:B------:R-:W-:Y:S01]  /*8c80*/  PRMT R176, RZ, 0x7610, R176 ;  /* 0x00007610ffb07816 */ /* 0x000fe200000000b0 */
[----:B------:R-:W2:Y:S01]  /*8c90*/  LDL R185, [R1+0x110] ;  /* 0x0001100001b97983 */ /* 0x000ea20000100800 */
[----:B----4-:R-:W-:-:S03]  /*8ca0*/  @P0 IMAD.MOV.U32 R168, RZ, RZ, R0 ;  /* 0x000000ffffa80224 */ /* 0x010fc600078e0000 */
[----:B------:R-:W4:Y:S01]  /*8cb0*/  LDL R0, [R1+0x120] ;  /* 0x0001200001007983 */ /* 0x000f220000100800 */
[----:B------:R-:W-:-:S03]  /*8cc0*/  @P0 IMAD.MOV.U32 R169, RZ, RZ, R2 ;  /* 0x000000ffffa90224 */ /* 0x000fc600078e0002 */
[----:B------:R-:W4:Y:S04]  /*8cd0*/  LDL R2, [R1+0x11c] ;  /* 0x00011c0001027983 */ /* 0x000f280000100800 */
[----:B------:R0:W4:Y:S02]  /*8ce0*/  @P0 LDG.E.U16 R178, desc[UR6][R168.64] ;  /* 0x00000006a8b20981 */ /* 0x000124000c1e1500 */
[----:B0-----:R-:W-:Y:S02]  /*8cf0*/  @P1 IMAD.MOV.U32 R168, RZ, RZ, R166 ;  /* 0x000000ffffa81224 */ /* 0x001fe400078e00a6 */
[----:B------:R-:W4:Y:S01]  /*8d00*/  LDL R166, [R1+0x118] ;  /* 0x0001180001a67983 */ /* 0x000f220000100800 */
[----:B------:R-:W-:Y:S01]  /*8d10*/  ISETP.GT.AND P0, PT, R167, 0x3e, PT ;  /* 0x0000003ea700780c */ /* 0x000fe20003f04270 */
[----:B------:R-:W-:Y:S01]  /*8d20*/  @P1 IMAD.MOV.U32 R169, RZ, RZ, R184 ;  /* 0x000000ffffa91224 */ /* 0x000fe200078e00b8 */
[----:B------:R-:W-:Y:S01]  /*8d30*/  PRMT R175, RZ, 0x7610, R175 ;  /* 0x00007610ffaf7816 */ /* 0x000fe200000000af */
[----:B------:R-:W4:Y:S04]  /*8d40*/  LDL R184, [R1+0x104] ;  /* 0x0001040001b87983 */ /* 0x000f280000100800 */
[----:B------:R0:W4:Y:S02]  /*8d50*/  @P1 LDG.E.U16 R177, desc[UR6][R168.64] ;  /* 0x00000006a8b11981 */ /* 0x000124000c1e1500 */
[----:B0-----:R-:W-:-:S02]  /*8d60*/  @P1 IMAD.MOV.U32 R168, RZ, RZ, R6 ;  /* 0x000000ffffa81224 */ /* 0x001fc400078e0006 */
[----:B------:R-:W-:Y:S01]  /*8d70*/  @P1 IMAD.MOV.U32 R169, RZ, RZ, R165 ;  /* 0x000000ffffa91224 */ /* 0x000fe200078e00a5 */
[----:B------:R-:W4:Y:S04]  /*8d80*/  LDL R6, [R1+0xfc] ;  /* 0x0000fc0001067983 */ /* 0x000f280000100800 */
[----:B------:R3:W4:Y:S04]  /*8d90*/  @P1 LDG.E.U16 R176, desc[UR6][R168.64] ;  /* 0x00000006a8b01981 */ /* 0x000728000c1e1500 */
[----:B------:R-:W4:Y:S01]  /*8da0*/  LDL R165, [R1+0x108] ;  /* 0x0001080001a57983 */ /* 0x000f220000100800 */
[----:B------:R-:W-:-:S02]  /*8db0*/  ISETP.GT.AND P1, PT, R167, 0x3f, PT ;  /* 0x0000003fa700780c */ /* 0x000fc40003f24270 */
[----:B------:R-:W-:Y:S01]  /*8dc0*/  PRMT R174, RZ, 0x7610, R174 ;  /* 0x00007610ffae7816 */ /* 0x000fe200000000ae */
[----:B---3--:R-:W-:Y:S02]  /*8dd0*/  @P0 IMAD.MOV.U32 R168, RZ, RZ, R3 ;  /* 0x000000ffffa80224 */ /* 0x008fe400078e0003 */
[----:B--2---:R-:W-:Y:S02]  /*8de0*/  @P0 IMAD.MOV.U32 R169, RZ, RZ, R5 ;  /* 0x000000ffffa90224 */ /* 0x004fe400078e0005 */
[----:B------:R-:W2:Y:S04]  /*8df0*/  LDL R5, [R1+0x100] ;  /* 0x0001000001057983 */ /* 0x000ea80000100800 */
[----:B------:R4:W3:Y:S04]  /*8e00*/  @P0 LDG.E.U16 R175, desc[UR6][R168.64] ;  /* 0x00000006a8af0981 */ /* 0x0008e8000c1e1500 */
[----:B------:R-:W3:Y:S01]  /*8e10*/  LDL.LU R3, [R1+0x58] ;  /* 0x0000580001037983 */ /* 0x000ee20000300800 */
[----:B----4-:R-:W-:-:S02]  /*8e20*/  @P0 IMAD.MOV.U32 R168, RZ, RZ, R0 ;  /* 0x000000ffffa80224 */ /* 0x010fc400078e0000 */
[----:B------:R-:W0:Y:S01]  /*8e30*/  S2R R0, SR_TID.X ;  /* 0x0000000000007919 */ /* 0x000e220000002100 */
[----:B------:R-:W-:Y:S02]  /*8e40*/  @P0 IMAD.MOV.U32 R169, RZ, RZ, R2 ;  /* 0x000000ffffa90224 */ /* 0x000fe400078e0002 */
[----:B------:R-:W4:Y:S04]  /*8e50*/  LDL.LU R2, [R1+0x2c] ;  /* 0x00002c0001027983 */ /* 0x000f280000300800 */
[----:B------:R1:W4:Y:S02]  /*8e60*/  @P0 LDG.E.U16 R174, desc[UR6][R168.64] ;  /* 0x00000006a8ae0981 */ /* 0x000324000c1e1500 */
[----:B-1----:R-:W-:Y:S01]  /*8e70*/  @P1 IMAD.MOV.U32 R168, RZ, RZ, R166 ;  /* 0x000000ffffa81224 */ /* 0x002fe200078e00a6 */
[----:B0-----:R-:W-:-:S04]  /*8e80*/  LOP3.LUT R0, R0, 0x3f, RZ, 0xc0, !PT ;  /* 0x0000003f00007812 */ /* 0x001fc800078ec0ff */
[----:B------:R-:W-:Y:S02]  /*8e90*/  ISETP.GE.AND P0, PT, R0, R167, PT ;  /* 0x000000a70000720c */ /* 0x000fe40003f06270 */
[----:B------:R-:W4:Y:S04]  /*8ea0*/  LDL.LU R0, [R1] ;  /* 0x0000000001007983 */ /* 0x000f280000300800 */
[----:B------:R-:W3:Y:S04]  /*8eb0*/  LDL R189, [R1+0xf4] ;  /* 0x0000f40001bd7983 */ /* 0x000ee80000100800 */
[----:B------:R-:W4:Y:S01]  /*8ec0*/  LDL R166, [R1+0xf8] ;  /* 0x0000f80001a67983 */ /* 0x000f220000100800 */
[----:B------:R-:W-:Y:S01]  /*8ed0*/  PRMT R173, RZ, 0x7610, R173 ;  /* 0x00007610ffad7816 */ /* 0x000fe200000000ad */
[----:B------:R-:W-:Y:S01]  /*8ee0*/  @P1 IMAD.MOV.U32 R169, RZ, RZ, R187 ;  /* 0x000000ffffa91224 */ /* 0x000fe200078e00bb */
[----:B------:R-:W-:Y:S01]  /*8ef0*/  PRMT R172, RZ, 0x7610, R172 ;  /* 0x00007610ffac7816 */ /* 0x000fe200000000ac */
[----:B------:R-:W4:Y:S04]  /*8f00*/  LDL R192, [R1+0xec] ;  /* 0x0000ec0001c07983 */ /* 0x000f280000100800 */
[----:B------:R0:W4:Y:S04]  /*8f10*/  @P1 LDG.E.U16 R173, desc[UR6][R168.64] ;  /* 0x00000006a8ad1981 */ /* 0x000128000c1e1500 */
[----:B------:R-:W4:Y:S01]  /*8f20*/  LDL R187, [R1+0xf0] ;  /* 0x0000f00001bb7983 */ /* 0x000f220000100800 */
[----:B------:R-:W-:-:S03]  /*8f30*/  PRMT R171, RZ, 0x7610, R171 ;  /* 0x00007610ffab7816 */ /* 0x000fc600000000ab */
[----:B------:R-:W4:Y:S01]  /*8f40*/  LDL R191, [R1+0xd4] ;  /* 0x0000d40001bf7983 */ /* 0x000f220000100800 */
[----:B0-----:R-:W-:Y:S02]  /*8f50*/  @P1 IMAD.MOV.U32 R168, RZ, RZ, R185 ;  /* 0x000000ffffa81224 */ /* 0x001fe400078e00b9 */
[----:B------:R-:W-:Y:S01]  /*8f60*/  @P1 IMAD.MOV.U32 R169, RZ, RZ, R186 ;  /* 0x000000ffffa91224 */ /* 0x000fe200078e00ba */
[----:B------:R-:W4:Y:S04]  /*8f70*/  LDL R190, [R1+0xd8] ;  /* 0x0000d80001be7983 */ /* 0x000f280000100800 */
[----:B------:R0:W4:Y:S01]  /*8f80*/  @P1 LDG.E.U16 R172, desc[UR6][R168.64] ;  /* 0x00000006a8ac1981 */ /* 0x000122000c1e1500 */
[----:B------:R-:W-:Y:S01]  /*8f90*/  BAR.SYNC.DEFER_BLOCKING 0x0 ;  /* 0x0000000000007b1d */ /* 0x000fe20000010000 */
[----:B0-----:R-:W-:-:S05]  /*8fa0*/  @!P0 IMAD.MOV.U32 R168, RZ, RZ, R165 ;  /* 0x000000ffffa88224 */ /* 0x001fca00078e00a5 */
[----:B------:R-:W4:Y:S04]  /*8fb0*/  LDL R186, [R1+0xe4] ;  /* 0x0000e40001ba7983 */ /* 0x000f280000100800 */
[----:B------:R-:W4:Y:S01]  /*8fc0*/  LDL R165, [R1+0xe8] ;  /* 0x0000e80001a57983 */ /* 0x000f220000100800 */
[----:B------:R-:W-:Y:S02]  /*8fd0*/  @!P0 IMAD.MOV.U32 R169, RZ, RZ, R184 ;  /* 0x000000ffffa98224 */ /* 0x000fe400078e00b8 */
[----:B------:R-:W-:Y:S02]  /*8fe0*/  @!P0 IMAD.MOV.U32 R185, RZ, RZ, R6 ;  /* 0x000000ffffb98224 */ /* 0x000fe400078e0006 */
[----:B------:R-:W4:Y:S04]  /*8ff0*/  LDL R6, [R1+0xdc] ;  /* 0x0000dc0001067983 */ /* 0x000f280000100800 */
[----:B------:R0:W4:Y:S02]  /*9000*/  @!P0 LDG.E.U16 R171, desc[UR6][R168.64] ;  /* 0x00000006a8ab8981 */ /* 0x000124000c1e1500 */
[----:B0-----:R-:W-:Y:S01]  /*9010*/  PRMT R169, RZ, 0x7610, R169 ;  /* 0x00007610ffa97816 */ /* 0x001fe200000000a9 */
[----:B--2---:R-:W-:-:S02]  /*9020*/  @!P0 IMAD.MOV.U32 R184, RZ, RZ, R5 ;  /* 0x000000ffffb88224 */ /* 0x004fc400078e0005 */
[----:B------:R-:W2:Y:S04]  /*9030*/  LDL R5, [R1+0xe0] ;  /* 0x0000e00001057983 */ /* 0x000ea80000100800 */
[----:B------:R3:W2:Y:S02]  /*9040*/  @!P0 LDG.E.U16 R169, desc[UR6][R184.64] ;  /* 0x00000006b8a98981 */ /* 0x0006a4000c1e1500 */
[----:B---3--:R-:W-:Y:S02]  /*9050*/  @!P0 IMAD.MOV.U32 R185, RZ, RZ, R189 ;  /* 0x000000ffffb98224 */ /* 0x008fe400078e00bd */
[----:B------:R-:W3:Y:S01]  /*9060*/  LDL R189, [R1+0xcc] ;  /* 0x0000cc0001bd7983 */ /* 0x000ee20000100800 */
[----:B----4-:R-:W-:-:S03]  /*9070*/  @!P0 IMAD.MOV.U32 R184, RZ, RZ, R166 ;  /* 0x000000ffffb88224 */ /* 0x010fc600078e00a6 */
[----:B------:R-:W4:Y:S01]  /*9080*/  LDL R166, [R1+0xd0] ;  /* 0x0000d00001a67983 */ /* 0x000f220000100800 */
[----:B------:R-:W-:Y:S02]  /*9090*/  PRMT R168, RZ, 0x7610, R168 ;  /* 0x00007610ffa87816 */ /* 0x000fe400000000a8 */
[----:B------:R-:W-:-:S04]  /*90a0*/  PRMT R167, RZ, 0x7610, R167 ;  /* 0x00007610ffa77816 */ /* 0x000fc800000000a7 */
[----:B------:R0:W4:Y:S01]  /*90b0*/  @!P0 LDG.E.U16 R168, desc[UR6][R184.64] ;  /* 0x00000006b8a88981 */ /* 0x000122000c1e1500 */
[----:B------:R-:W-:Y:S01]  /*90c0*/  PRMT R170, RZ, 0x7610, R170 ;  /* 0x00007610ffaa7816 */ /* 0x000fe200000000aa */
[----:B0-----:R-:W-:Y:S02]  /*90d0*/  @!P0 IMAD.MOV.U32 R184, RZ, RZ, R187 ;  /* 0x000000ffffb88224 */ /* 0x001fe400078e00bb */
[----:B------:R-:W-:-:S05]  /*90e0*/  @!P0 IMAD.MOV.U32 R185, RZ, RZ, R192 ;  /* 0x000000ffffb98224 */ /* 0x000fca00078e00c0 */
[----:B------:R0:W4:Y:S02]  /*90f0*/  @!P0 LDG.E.U16 R167, desc[UR6][R184.64] ;  /* 0x00000006b8a78981 */ /* 0x000124000c1e1500 */
[----:B0-----:R-:W-:Y:S02]  /*9100*/  @!P0 IMAD.MOV.U32 R185, RZ, RZ, R186 ;  /* 0x000000ffffb98224 */ /* 0x001fe400078e00ba */
[----:B------:R-:W-:Y:S02]  /*9110*/  @!P0 IMAD.MOV.U32 R184, RZ, RZ, R165 ;  /* 0x000000ffffb88224 */ /* 0x000fe400078e00a5 */
[----:B------:R-:W4:Y:S04]  /*9120*/  LDL R165, [R1+0xc8] ;  /* 0x0000c80001a57983 */ /* 0x000f280000100800 */
[----:B------:R0:W4:Y:S01]  /*9130*/  @!P0 LDG.E.U16 R170, desc[UR6][R184.64] ;  /* 0x00000006b8aa8981 */ /* 0x000122000c1e1500 */
[----:B------:R-:W-:-:S03]  /*9140*/  @!P0 IMAD.MOV.U32 R187, RZ, RZ, R6 ;  /* 0x000000ffffbb8224 */ /* 0x000fc600078e0006 */
[----:B------:R-:W4:Y:S01]  /*9150*/  LDL R6, [R1+0x9c] ;  /* 0x00009c0001067983 */ /* 0x000f220000100800 */
[----:B0-----:R-:W-:Y:S02]  /*9160*/  PRMT R184, RZ, 0x7610, R184 ;  /* 0x00007610ffb87816 */ /* 0x001fe400000000b8 */
[----:B------:R-:W-:Y:S01]  /*9170*/  PRMT R185, RZ, 0x7610, R185 ;  /* 0x00007610ffb97816 */ /* 0x000fe200000000b9 */
[----:B--2---:R-:W-:Y:S02]  /*9180*/  @!P0 IMAD.MOV.U32 R186, RZ, RZ, R5 ;  /* 0x000000ffffba8224 */ /* 0x004fe400078e0005 */
[----:B------:R-:W2:Y:S04]  /*9190*/  LDL R5, [R1+0xbc] ;  /* 0x0000bc0001057983 */ /* 0x000ea80000100800 */
[----:B------:R0:W2:Y:S02]  /*91a0*/  @!P0 LDG.E.U16 R184, desc[UR6][R186.64] ;  /* 0x00000006bab88981 */ /* 0x0000a4000c1e1500 */
[----:B0-----:R-:W-:-:S02]  /*91b0*/  @!P0 IMAD.MOV.U32 R186, RZ, RZ, R190 ;  /* 0x000000ffffba8224 */ /* 0x001fc400078e00be */
[----:B------:R-:W-:Y:S01]  /*91c0*/  @!P0 IMAD.MOV.U32 R187, RZ, RZ, R191 ;  /* 0x000000ffffbb8224 */ /* 0x000fe200078e00bf */
[----:B------:R-:W2:Y:S04]  /*91d0*/  LDL R190, [R1+0x94] ;  /* 0x0000940001be7983 */ /* 0x000ea80000100800 */
[----:B------:R0:W2:Y:S04]  /*91e0*/  @!P0 LDG.E.U16 R185, desc[UR6][R186.64] ;  /* 0x00000006bab98981 */ /* 0x0000a8000c1e1500 */
[----:B------:R-:W2:Y:S01]  /*91f0*/  LDL R191, [R1+0x8c] ;  /* 0x00008c0001bf7983 */ /* 0x000ea20000100800 */
[----:B0-----:R-:W-:Y:S01]  /*9200*/  PRMT R186, RZ, 0x7610, R186 ;  /* 0x00007610ffba7816 */ /* 0x001fe200000000ba */
[----:B---3--:R-:W-:-:S02]  /*9210*/  @!P0 IMAD.MOV.U32 R193, RZ, RZ, R189 ;  /* 0x000000ffffc18224 */ /* 0x008fc400078e00bd */
[----:B------:R-:W3:Y:S01]  /*9220*/  LDL R189, [R1+0x68] ;  /* 0x0000680001bd7983 */ /* 0x000ee20000100800 */
[----:B----4-:R-:W-:-:S03]  /*9230*/  @!P0 IMAD.MOV.U32 R192, RZ, RZ, R166 ;  /* 0x000000ffffc08224 */ /* 0x010fc600078e00a6 */
[----:B------:R-:W4:Y:S04]  /*9240*/  LDL R166, [R1+0x84] ;  /* 0x0000840001a67983 */ /* 0x000f280000100800 */
[----:B------:R0:W3:Y:S04]  /*9250*/  @!P0 LDG.E.U16 R186, desc[UR6][R192.64] ;  /* 0x00000006c0ba8981 */ /* 0x0000e8000c1e1500 */
[----:B------:R-:W2:Y:S01]  /*9260*/  LDL R193, [R1+0xc0] ;  /* 0x0000c00001c17983 */ /* 0x000ea20000100800 */
[----:B------:R-:W-:Y:S01]  /*9270*/  PRMT R187, RZ, 0x7610, R187 ;  /* 0x00007610ffbb7816 */ /* 0x000fe200000000bb */
[----:B0-----:R-:W-:-:S02]  /*9280*/  @!P0 IMAD.MOV.U32 R192, RZ, RZ, R165 ;  /* 0x000000ffffc08224 */ /* 0x001fc400078e00a5 */
[----:B------:R-:W3:Y:S04]  /*9290*/  LDL R165, [R1+0x60] ;  /* 0x0000600001a57983 */ /* 0x000ee80000100800 */
[----:B------:R0:W-:Y:S02]  /*92a0*/  STS.U16 [R4+UR4+0x4000], R194 ;  /* 0x004000c204007988 */ /* 0x0001e40008000404 */
[----:B0-----:R-:W-:Y:S02]  /*92b0*/  PRMT R194, RZ, 0x7610, R194 ;  /* 0x00007610ffc27816 */ /* 0x001fe400000000c2 */
[----:B------:R-:W-:Y:S04]  /*92c0*/  STS.U16 [R4+UR4], R213 ;  /* 0x000000d504007988 */ /* 0x000fe80008000404 */
[----:B------:R-:W-:Y:S04]  /*92d0*/  STS.U16 [R4+UR4+0x400], R195 ;  /* 0x000400c304007988 */ /* 0x000fe80008000404 */
        /* <DEDUP_REMOVED lines=13> */
[----:B--2---:R0:W2:Y:S02]  /*93b0*/  @!P0 LDG.E.U16 R187, desc[UR6][R192.64] ;  /* 0x00000006c0bb8981 */ /* 0x0040a4000c1e1500 */
[----:B0-----:R-:W-:-:S02]  /*93c0*/  @!P0 IMAD.MOV.U32 R193, RZ, RZ, R6 ;  /* 0x000000ffffc18224 */ /* 0x001fc400078e0006 */
[----:B------:R-:W2:Y:S01]  /*93d0*/  LDL R6, [R1+0x34] ;  /* 0x0000340001067983 */ /* 0x000ea20000100800 */
[----:B------:R-:W-:-:S03]  /*93e0*/  @!P0 IMAD.MOV.U32 R192, RZ, RZ, R5 ;  /* 0x000000ffffc08224 */ /* 0x000fc600078e0005 */
[----:B------:R-:W2:Y:S04]  /*93f0*/  LDL R5, [R1+0x8] ;  /* 0x0000080001057983 */ /* 0x000ea80000100800 */
[----:B------:R0:W2:Y:S02]  /*9400*/  @!P0 LDG.E.U16 R194, desc[UR6][R192.64] ;  /* 0x00000006c0c28981 */ /* 0x0000a4000c1e1500 */
[----:B0-----:R-:W-:Y:S01]  /*9410*/  @!P0 IMAD.MOV.U32 R193, RZ, RZ, R191 ;  /* 0x000000ffffc18224 */ /* 0x001fe200078e00bf */
[----:B------:R-:W-:-:S05]  /*9420*/  LOP3.LUT R191, R4, 0x10, RZ, 0x3c, !PT ;  /* 0x0000001004bf7812 */ /* 0x000fca00078e3cff */
[----:B------:R-:W-:Y:S04]  /*9430*/  STS.U16 [R191+UR4+0x80], R200 ;  /* 0x000080c8bf007988 */ /* 0x000fe80008000404 */
[----:B------:R-:W-:Y:S04]  /*9440*/  STS.U16 [R191+UR4+0x4080], R199 ;  /* 0x004080c7bf007988 */ /* 0x000fe80008000404 */
[----:B------:R-:W-:Y:S04]  /*9450*/  STS.U16 [R191+UR4+0x480], R198 ;  /* 0x000480c6bf007988 */ /* 0x000fe80008000404 */
[----:B------:R-:W-:Y:S04]  /*9460*/  STS.U16 [R191+UR4+0x4480], R197 ;  /* 0x004480c5bf007988 */ /* 0x000fe80008000404 */
[----:B------:R-:W-:Y:S04]  /*9470*/  STS.U16 [R191+UR4+0x880], R246 ;  /* 0x000880f6bf007988 */ /* 0x000fe80008000404 */
[----:B------:R0:W-:Y:S04]  /*9480*/  STS.U16 [R191+UR4+0x4880], R14 ;  /* 0x0048800ebf007988 */ /* 0x0001e80008000404 */
[----:B0-----:R-:W2:Y:S01]  /*9490*/  LDL.LU R14, [R1+0x5d4] ;  /* 0x0005d400010e7983 */ /* 0x001ea20000300800 */
[----:B------:R-:W-:Y:S01]  /*94a0*/  PRMT R195, RZ, 0x7610, R195 ;  /* 0x00007610ffc37816 */ /* 0x000fe200000000c3 */
[----:B------:R-:W-:Y:S01]  /*94b0*/  @!P0 IMAD.MOV.U32 R192, RZ, RZ, R190 ;  /* 0x000000ffffc08224 */ /* 0x000fe200078e00be */
[----:B------:R-:W-:-:S04]  /*94c0*/  PRMT R196, RZ, 0x7610, R196 ;  /* 0x00007610ffc47816 */ /* 0x000fc800000000c4 */
[----:B------:R4:W2:Y:S01]  /*94d0*/  @!P0 LDG.E.U16 R195, desc[UR6][R192.64] ;  /* 0x00000006c0c38981 */ /* 0x0008a2000c1e1500 */
[----:B------:R-:W-:Y:S01]  /*94e0*/  PRMT R212, RZ, 0x7610, R212 ;  /* 0x00007610ffd47816 */ /* 0x000fe200000000d4 */
[----:B----4-:R-:W-:Y:S02]  /*94f0*/  @!P0 IMAD.MOV.U32 R192, RZ, RZ, R166 ;  /* 0x000000ffffc08224 */ /* 0x010fe400078e00a6 */
[----:B---3--:R-:W-:-:S05]  /*9500*/  @!P0 IMAD.MOV.U32 R193, RZ, RZ, R189 ;  /* 0x000000ffffc18224 */ /* 0x008fca00078e00bd */
[----:B------:R0:W3:Y:S01]  /*9510*/  @!P0 LDG.E.U16 R196, desc[UR6][R192.64] ;  /* 0x00000006c0c48981 */ /* 0x0000e2000c1e1500 */
[----:B------:R-:W-:Y:S01]  /*9520*/  PRMT R211, RZ, 0x7610, R211 ;  /* 0x00007610ffd37816 */ /* 0x000fe200000000d3 */
[----:B0-----:R-:W-:Y:S02]  /*9530*/  @!P0 IMAD.MOV.U32 R192, RZ, RZ, R165 ;  /* 0x000000ffffc08224 */ /* 0x001fe400078e00a5 */
[----:B------:R-:W-:-:S05]  /*9540*/  @!P0 IMAD.MOV.U32 R193, RZ, RZ, R3 ;  /* 0x000000ffffc18224 */ /* 0x000fca00078e0003 */
[----:B------:R0:W4:Y:S01]  /*9550*/  @!P0 LDG.E.U16 R212, desc[UR6][R192.64] ;  /* 0x00000006c0d48981 */ /* 0x000122000c1e1500 */
[----:B------:R-:W-:Y:S01]  /*9560*/  PRMT R210, RZ, 0x7610, R210 ;  /* 0x00007610ffd27816 */ /* 0x000fe200000000d2 */
[----:B0-----:R-:W-:Y:S01]  /*9570*/  @!P0 IMAD.MOV.U32 R193, RZ, RZ, R2 ;  /* 0x000000ffffc18224 */ /* 0x001fe200078e0002 */
[----:B------:R-:W-:Y:S02]  /*9580*/  PRMT R209, RZ, 0x7610, R209 ;  /* 0x00007610ffd17816 */ /* 0x000fe400000000d1 */
[----:B------:R-:W-:Y:S02]  /*9590*/  PRMT R208, RZ, 0x7610, R208 ;  /* 0x00007610ffd07816 */ /* 0x000fe400000000d0 */
[----:B------:R-:W-:Y:S02]  /*95a0*/  PRMT R207, RZ, 0x7610, R207 ;  /* 0x00007610ffcf7816 */ /* 0x000fe400000000cf */
[----:B------:R-:W-:Y:S02]  /*95b0*/  PRMT R206, RZ, 0x7610, R206 ;  /* 0x00007610ffce7816 */ /* 0x000fe400000000ce */
[----:B------:R-:W-:-:S02]  /*95c0*/  PRMT R205, RZ, 0x7610, R205 ;  /* 0x00007610ffcd7816 */ /* 0x000fc400000000cd */
[----:B------:R-:W-:Y:S02]  /*95d0*/  PRMT R204, RZ, 0x7610, R204 ;  /* 0x00007610ffcc7816 */ /* 0x000fe400000000cc */
        /* <DEDUP_REMOVED lines=8> */
[----:B------:R-:W-:Y:S01]  /*9660*/  PRMT R246, RZ, 0x7610, R246 ;  /* 0x00007610fff67816 */ /* 0x000fe200000000f6 */
[----:B------:R0:W-:Y:S04]  /*9670*/  STS.U16 [R191+UR4+0xc80], R250 ;  /* 0x000c80fabf007988 */ /* 0x0001e80008000404 */
[----:B------:R1:W-:Y:S01]  /*9680*/  STS.U16 [R191+UR4+0x4c80], R252 ;  /* 0x004c80fcbf007988 */ /* 0x0003e20008000404 */
[----:B0-----:R-:W-:-:S02]  /*9690*/  PRMT R250, RZ, 0x7610, R250 ;  /* 0x00007610fffa7816 */ /* 0x001fc400000000fa */
[----:B-1----:R-:W-:Y:S01]  /*96a0*/  PRMT R252, RZ, 0x7610, R252 ;  /* 0x00007610fffc7816 */ /* 0x002fe200000000fc */
[----:B--2---:R-:W-:Y:S02]  /*96b0*/  @!P0 IMAD.MOV.U32 R192, RZ, RZ, R6 ;  /* 0x000000ffffc08224 */ /* 0x004fe400078e0006 */
[----:B------:R-:W2:Y:S04]  /*96c0*/  LDL.LU R6, [R1+0x518] ;  /* 0x0005180001067983 */ /* 0x000ea80000300800 */
[----:B------:R0:W3:Y:S04]  /*96d0*/  @!P0 LDG.E.U16 R211, desc[UR6][R192.64] ;  /* 0x00000006c0d38981 */ /* 0x0000e8000c1e1500 */
[----:B------:R-:W4:Y:S04]  /*96e0*/  LDL.LU R166, [R1+0x514] ;  /* 0x0005140001a67983 */ /* 0x000f280000300800 */
[----:B------:R-:W3:Y:S01]  /*96f0*/  LDL.LU R189, [R1+0xa8] ;  /* 0x0000a80001bd7983 */ /* 0x000ee20000300800 */
[----:B0-----:R-:W-:-:S02]  /*9700*/  @!P0 IMAD.MOV.U32 R192, RZ, RZ, R5 ;  /* 0x000000ffffc08224 */ /* 0x001fc400078e0005 */
[----:B------:R-:W-:Y:S01]  /*9710*/  @!P0 IMAD.MOV.U32 R193, RZ, RZ, R0 ;  /* 0x000000ffffc18224 */ /* 0x000fe200078e0000 */
[----:B------:R-:W3:Y:S04]  /*9720*/  LDL.LU R190, [R1+0xa4] ;  /* 0x0000a40001be7983 */ /* 0x000ee80000300800 */
[----:B------:R0:W3:Y:S04]  /*9730*/  @!P0 LDG.E.U16 R210, desc[UR6][R192.64] ;  /* 0x00000006c0d28981 */ /* 0x0000e8000c1e1500 */
[----:B------:R-:W3:Y:S04]  /*9740*/  LDL.LU R5, [R1+0x70] ;  /* 0x0000700001057983 */ /* 0x000ee80000300800 */
[----:B------:R-:W3:Y:S01]  /*9750*/  LDL.LU R165, [R1+0x6c] ;  /* 0x00006c0001a57983 */ /* 0x000ee20000300800 */
[----:B0-----:R-:W-:-:S02]  /*9760*/  @!P0 IMAD.MOV.U32 R192, RZ, RZ, R243 ;  /* 0x000000ffffc08224 */ /* 0x001fc400078e00f3 */
[----:B------:R-:W-:-:S05]  /*9770*/  @!P0 IMAD.MOV.U32 R193, RZ, RZ, R231 ;  /* 0x000000ffffc18224 */ /* 0x000fca00078e00e7 */
[----:B------:R0:W3:Y:S02]  /*9780*/  @!P0 LDG.E.U16 R209, desc[UR6][R192.64] ;  /* 0x00000006c0d18981 */ /* 0x0000e4000c1e1500 */
[----:B0-----:R-:W-:Y:S02]  /*9790*/  @!P0 IMAD.MOV.U32 R192, RZ, RZ, R229 ;  /* 0x000000ffffc08224 */ /* 0x001fe400078e00e5 */
        /* <DEDUP_REMOVED lines=46> */
[----:B------:R-:W3:Y:S04]  /*9a80*/  @!P0 LDG.E.U16 R252, desc[UR6][R192.64] ;  /* 0x00000006c0fc8981 */ /* 0x000ee8000c1e1500 */
[----:B------:R-:W2:Y:S04]  /*9a90*/  LDL.LU R192, [R1+0x14] ;  /* 0x0000140001c07983 */ /* 0x000ea80000300800 */
[----:B------:R-:W4:Y:S04]  /*9aa0*/  LDL.LU R193, [R1+0x10] ;  /* 0x0000100001c17983 */ /* 0x000f280000300800 */
[----:B--2---:R0:W-:Y:S04]  /*9ab0*/  STS.U16 [R191+UR4+0x1080], R192 ;  /* 0x001080c0bf007988 */ /* 0x0041e80008000404 */
[----:B----4-:R1:W-:Y:S04]  /*9ac0*/  STS.U16 [R191+UR4+0x5080], R193 ;  /* 0x005080c1bf007988 */ /* 0x0103e80008000404 */
[----:B------:R-:W-:Y:S04]  /*9ad0*/  STS.U16 [R191+UR4+0x1480], R248 ;  /* 0x001480f8bf007988 */ /* 0x000fe80008000404 */
[----:B------:R-:W-:Y:S04]  /*9ae0*/  STS.U16 [R191+UR4+0x5480], R247 ;  /* 0x005480f7bf007988 */ /* 0x000fe80008000404 */
[----:B------:R-:W-:Y:S04]  /*9af0*/  STS.U16 [R191+UR4+0x1880], R232 ;  /* 0x001880e8bf007988 */ /* 0x000fe80008000404 */
[----:B------:R-:W-:Y:S04]  /*9b00*/  STS.U16 [R191+UR4+0x5880], R230 ;  /* 0x005880e6bf007988 */ /* 0x000fe80008000404 */
[----:B------:R2:W-:Y:S04]  /*9b10*/  STS.U16 [R191+UR4+0x1c80], R215 ;  /* 0x001c80d7bf007988 */ /* 0x0005e80008000404 */
[----:B0-----:R-:W4:Y:S04]  /*9b20*/  LDL.LU R192, [R1+0x510] ;  /* 0x0005100001c07983 */ /* 0x001f280000300800 */
[----:B-1----:R-:W4:Y:S01]  /*9b30*/  LDL.LU R193, [R1+0x50c] ;  /* 0x00050c0001c17983 */ /* 0x002f220000300800 */
[----:B--2---:R-:W-:-:S03]  /*9b40*/  LOP3.LUT R215, R4, 0x10, RZ, 0x3c, !PT ;  /* 0x0000001004d77812 */ /* 0x004fc600078e3cff */
[----:B------:R-:W2:Y:S04]  /*9b50*/  LDL.LU R247, [R1+0x4] ;  /* 0x0000040001f77983 */ /* 0x000ea80000300800 */
[----:B------:R-:W4:Y:S04]  /*9b60*/  LDL.LU R232, [R1+0xc] ;  /* 0x00000c0001e87983 */ /* 0x000f280000300800 */
[----:B------:R-:W2:Y:S04]  /*9b70*/  LDL.LU R230, [R1+0x38] ;  /* 0x0000380001e67983 */ /* 0x000ea80000300800 */
[----:B------:R-:W4:Y:S04]  /*9b80*/  LDL.LU R191, [R1+0x5d0] ;  /* 0x0005d00001bf7983 */ /* 0x000f280000300800 */
[----:B------:R0:W-:Y:S04]  /*9b90*/  STS.U16 [R215+UR4+0x5c80], R214 ;  /* 0x005c80d6d7007988 */ /* 0x0001e80008000404 */
[----:B0-----:R-:W2:Y:S01]  /*9ba0*/  LDL.LU R214, [R1+0x3c] ;  /* 0x00003c0001d67983 */ /* 0x001ea20000300800 */
[----:B------:R-:W-:-:S03]  /*9bb0*/  LOP3.LUT R248, R4, 0x20, RZ, 0x3c, !PT ;  /* 0x0000002004f87812 */ /* 0x000fc600078e3cff */
[----:B------:R-:W4:Y:S04]  /*9bc0*/  LDL.LU R215, [R1+0x28] ;  /* 0x0000280001d77983 */ /* 0x000f280000300800 */
[----:B------:R0:W-:Y:S04]  /*9bd0*/  STS.U16 [R248+UR4+0x100], R6 ;  /* 0x00010006f8007988 */ /* 0x0001e80008000404 */
[----:B------:R1:W-:Y:S04]  /*9be0*/  STS.U16 [R248+UR4+0x4100], R166 ;  /* 0x004100a6f8007988 */ /* 0x0003e80008000404 */
[----:B---3--:R3:W-:Y:S04]  /*9bf0*/  STS.U16 [R248+UR4+0x500], R189 ;  /* 0x000500bdf8007988 */ /* 0x0087e80008000404 */
[----:B------:R3:W-:Y:S04]  /*9c00*/  STS.U16 [R248+UR4+0x4500], R190 ;  /* 0x004500bef8007988 */ /* 0x0007e80008000404 */
[----:B------:R3:W-:Y:S04]  /*9c10*/  STS.U16 [R248+UR4+0x900], R5 ;  /* 0x00090005f8007988 */ /* 0x0007e80008000404 */
[----:B0-----:R-:W4:Y:S04]  /*9c20*/  LDL.LU R6, [R1+0x5cc] ;  /* 0x0005cc0001067983 */ /* 0x001f280000300800 */
[----:B------:R0:W-:Y:S04]  /*9c30*/  STS.U16 [R248+UR4+0x4900], R165 ;  /* 0x004900a5f8007988 */ /* 0x0001e80008000404 */
[----:B-1----:R-:W4:Y:S04]  /*9c40*/  LDL.LU R166, [R1+0x5c8] ;  /* 0x0005c80001a67983 */ /* 0x002f280000300800 */
[----:B---3--:R-:W3:Y:S04]  /*9c50*/  LDL.LU R189, [R1+0x5c4] ;  /* 0x0005c40001bd7983 */ /* 0x008ee80000300800 */
[----:B------:R-:W3:Y:S04]  /*9c60*/  LDL.LU R190, [R1+0x5c0] ;  /* 0x0005c00001be7983 */ /* 0x000ee80000300800 */
[----:B------:R-:W3:Y:S04]  /*9c70*/  LDL.LU R5, [R1+0x5bc] ;  /* 0x0005bc0001057983 */ /* 0x000ee80000300800 */
[----:B0-----:R-:W3:Y:S04]  /*9c80*/  LDL.LU R165, [R1+0x5b8] ;  /* 0x0005b80001a57983 */ /* 0x001ee80000300800 */
[----:B--2---:R-:W-:Y:S04]  /*9c90*/  STS.U16 [R248+UR4+0xd00], R214 ;  /* 0x000d00d6f8007988 */ /* 0x004fe80008000404 */
[----:B------:R-:W-:Y:S04]  /*9ca0*/  STS.U16 [R248+UR4+0x4d00], R230 ;  /* 0x004d00e6f8007988 */ /* 0x000fe80008000404 */
[----:B----4-:R-:W-:Y:S04]  /*9cb0*/  STS.U16 [R248+UR4+0x1100], R232 ;  /* 0x001100e8f8007988 */ /* 0x010fe80008000404 */
[----:B------:R-:W-:Y:S04]  /*9cc0*/  STS.U16 [R248+UR4+0x5100], R247 ;  /* 0x005100f7f8007988 */ /* 0x000fe80008000404 */
[----:B------:R0:W-:Y:S04]  /*9cd0*/  STS.U16 [R248+UR4+0x1500], R245 ;  /* 0x001500f5f8007988 */ /* 0x0001e80008000404 */
[----:B------:R1:W-:Y:S04]  /*9ce0*/  STS.U16 [R248+UR4+0x5500], R244 ;  /* 0x005500f4f8007988 */ /* 0x0003e80008000404 */
[----:B------:R2:W-:Y:S04]  /*9cf0*/  STS.U16 [R248+UR4+0x1900], R228 ;  /* 0x001900e4f8007988 */ /* 0x0005e80008000404 */
[----:B0-----:R-:W4:Y:S04]  /*9d00*/  LDL.LU R245, [R1+0x30] ;  /* 0x0000300001f57983 */ /* 0x001f280000300800 */
[----:B-1----:R-:W3:Y:S04]  /*9d10*/  LDL.LU R244, [R1+0x5c] ;  /* 0x00005c0001f47983 */ /* 0x002ee80000300800 */
[----:B--2---:R-:W2:Y:S04]  /*9d20*/  LDL.LU R228, [R1+0x64] ;  /* 0x0000640001e47983 */ /* 0x004ea80000300800 */
[----:B------:R0:W-:Y:S04]  /*9d30*/  STS.U16 [R248+UR4+0x5900], R227 ;  /* 0x005900e3f8007988 */ /* 0x0001e80008000404 */
[----:B------:R1:W-:Y:S04]  /*9d40*/  STS.U16 [R248+UR4+0x1d00], R183 ;  /* 0x001d00b7f8007988 */ /* 0x0003e80008000404 */
[----:B0-----:R-:W4:Y:S04]  /*9d50*/  LDL.LU R227, [R1+0x98] ;  /* 0x0000980001e37983 */ /* 0x001f280000300800 */
[----:B-1----:R-:W3:Y:S01]  /*9d60*/  LDL.LU R183, [R1+0xa0] ;  /* 0x0000a00001b77983 */ /* 0x002ee20000300800 */
[----:B------:R-:W-:-:S03]  /*9d70*/  LOP3.LUT R214, R4, 0x30, RZ, 0x3c, !PT ;  /* 0x0000003004d67812 */ /* 0x000fc600078e3cff */
[----:B------:R0:W-:Y:S04]  /*9d80*/  STS.U16 [R248+UR4+0x5d00], R182 ;  /* 0x005d00b6f8007988 */ /* 0x0001e80008000404 */
[----:B------:R1:W-:Y:S04]  /*9d90*/  STS.U16 [R214+UR4+0x180], R192 ;  /* 0x000180c0d6007988 */ /* 0x0003e80008000404 */
[----:B------:R1:W-:Y:S04]  /*9da0*/  STS.U16 [R214+UR4+0x4180], R193 ;  /* 0x004180c1d6007988 */ /* 0x0003e80008000404 */
[----:B------:R-:W2:Y:S04]  /*9db0*/  LDL.LU R230, [R1+0x90] ;  /* 0x0000900001e67983 */ /* 0x000ea80000300800 */
[----:B------:R-:W2:Y:S04]  /*9dc0*/  LDL.LU R232, [R1+0x88] ;  /* 0x0000880001e87983 */ /* 0x000ea80000300800 */
[----:B------:R-:W2:Y:S04]  /*9dd0*/  LDL.LU R247, [R1+0x54] ;  /* 0x0000540001f77983 */ /* 0x000ea80000300800 */
[----:B0-----:R-:W2:Y:S04]  /*9de0*/  LDL.LU R248, [R1+0x50] ;  /* 0x0000500001f87983 */ /* 0x001ea80000300800 */
[----:B-1----:R-:W2:Y:S04]  /*9df0*/  LDL.LU R192, [R1+0x24] ;  /* 0x0000240001c07983 */ /* 0x002ea80000300800 */
[----:B------:R-:W2:Y:S04]  /*9e00*/  LDL.LU R193, [R1+0x20] ;  /* 0x0000200001c17983 */ /* 0x000ea80000300800 */
[----:B---3--:R-:W-:Y:S04]  /*9e10*/  STS.U16 [R214+UR4+0x580], R183 ;  /* 0x000580b7d6007988 */ /* 0x008fe80008000404 */
[----:B----4-:R-:W-:Y:S04]  /*9e20*/  STS.U16 [R214+UR4+0x4580], R227 ;  /* 0x004580e3d6007988 */ /* 0x010fe80008000404 */
[----:B--2---:R-:W-:Y:S04]  /*9e30*/  STS.U16 [R214+UR4+0x980], R228 ;  /* 0x000980e4d6007988 */ /* 0x004fe80008000404 */
[----:B------:R-:W-:Y:S04]  /*9e40*/  STS.U16 [R214+UR4+0x4980], R244 ;  /* 0x004980f4d6007988 */ /* 0x000fe80008000404 */
[----:B------:R-:W-:Y:S04]  /*9e50*/  STS.U16 [R214+UR4+0xd80], R245 ;  /* 0x000d80f5d6007988 */ /* 0x000fe80008000404 */
[----:B------:R-:W-:Y:S04]  /*9e60*/  STS.U16 [R214+UR4+0x4d80], R215 ;  /* 0x004d80d7d6007988 */ /* 0x000fe80008000404 */
[----:B------:R0:W-:Y:S04]  /*9e70*/  STS.U16 [R214+UR4+0x1180], R165 ;  /* 0x001180a5d6007988 */ /* 0x0001e80008000404 */
[----:B------:R1:W-:Y:S04]  /*9e80*/  STS.U16 [R214+UR4+0x5180], R5 ;  /* 0x00518005d6007988 */ /* 0x0003e80008000404 */
[----:B------:R-:W-:Y:S04]  /*9e90*/  STS.U16 [R214+UR4+0x1580], R242 ;  /* 0x001580f2d6007988 */ /* 0x000fe80008000404 */
[----:B0-----:R-:W2:Y:S04]  /*9ea0*/  LDL.LU R165, [R1+0x5b4] ;  /* 0x0005b40001a57983 */ /* 0x001ea80000300800 */
[----:B-1----:R-:W3:Y:S04]  /*9eb0*/  LDL.LU R5, [R1+0x5b0] ;  /* 0x0005b00001057983 */ /* 0x002ee80000300800 */
[----:B------:R0:W-:Y:S04]  /*9ec0*/  STS.U16 [R214+UR4+0x5580], R241 ;  /* 0x005580f1d6007988 */ /* 0x0001e80008000404 */
[----:B------:R1:W-:Y:S04]  /*9ed0*/  STS.U16 [R214+UR4+0x1980], R226 ;  /* 0x001980e2d6007988 */ /* 0x0003e80008000404 */
[----:B0-----:R-:W4:Y:S04]  /*9ee0*/  LDL.LU R241, [R1+0xc4] ;  /* 0x0000c40001f17983 */ /* 0x001f280000300800 */
[----:B-1----:R-:W2:Y:S04]  /*9ef0*/  LDL.LU R226, [R1+0x508] ;  /* 0x0005080001e27983 */ /* 0x002ea80000300800 */
[----:B------:R-:W3:Y:S04]  /*9f00*/  LDL.LU R182, [R1+0xb8] ;  /* 0x0000b80001b67983 */ /* 0x000ee80000300800 */
[----:B------:R-:W3:Y:S04]  /*9f10*/  LDL.LU R183, [R1+0xb4] ;  /* 0x0000b40001b77983 */ /* 0x000ee80000300800 */
[----:B------:R-:W3:Y:S04]  /*9f20*/  LDL.LU R227, [R1+0x80] ;  /* 0x0000800001e37983 */ /* 0x000ee80000300800 */
[----:B------:R-:W-:Y:S04]  /*9f30*/  STS.U16 [R214+UR4+0x5980], R225 ;  /* 0x005980e1d6007988 */ /* 0x000fe80008000404 */
[----:B------:R-:W3:Y:S01]  /*9f40*/  LDL.LU R228, [R1+0x7c] ;  /* 0x00007c0001e47983 */ /* 0x000ee20000300800 */
[----:B------:R-:W-:-:S03]  /*9f50*/  LOP3.LUT R242, R4, 0x40, RZ, 0x3c, !PT ;  /* 0x0000004004f27812 */ /* 0x000fc600078e3cff */
[----:B------:R-:W-:Y:S04]  /*9f60*/  STS.U16 [R214+UR4+0x1d80], R181 ;  /* 0x001d80b5d6007988 */ /* 0x000fe80008000404 */
[----:B------:R-:W3:Y:S04]  /*9f70*/  LDL.LU R244, [R1+0x4c] ;  /* 0x00004c0001f47983 */ /* 0x000ee80000300800 */
[----:B------:R0:W-:Y:S04]  /*9f80*/  STS.U16 [R214+UR4+0x5d80], R180 ;  /* 0x005d80b4d6007988 */ /* 0x0001e80008000404 */
[----:B------:R-:W3:Y:S04]  /*9f90*/  LDL.LU R245, [R1+0x48] ;  /* 0x0000480001f57983 */ /* 0x000ee80000300800 */
[----:B0-----:R-:W3:Y:S04]  /*9fa0*/  LDL.LU R214, [R1+0x1c] ;  /* 0x00001c0001d67983 */ /* 0x001ee80000300800 */
[----:B------:R-:W3:Y:S04]  /*9fb0*/  LDL.LU R215, [R1+0x18] ;  /* 0x0000180001d77983 */ /* 0x000ee80000300800 */
[----:B--2---:R-:W-:Y:S04]  /*9fc0*/  STS.U16 [R242+UR4+0x200], R226 ;  /* 0x000200e2f2007988 */ /* 0x004fe80008000404 */
[----:B----4-:R-:W-:Y:S04]  /*9fd0*/  STS.U16 [R242+UR4+0x4200], R241 ;  /* 0x004200f1f2007988 */ /* 0x010fe80008000404 */
[----:B------:R0:W-:Y:S04]  /*9fe0*/  STS.U16 [R242+UR4+0x600], R230 ;  /* 0x000600e6f2007988 */ /* 0x0001e80008000404 */
[----:B------:R1:W-:Y:S04]  /*9ff0*/  STS.U16 [R242+UR4+0x4600], R232 ;  /* 0x004600e8f2007988 */ /* 0x0003e80008000404 */
[----:B------:R2:W-:Y:S04]  /*a000*/  STS.U16 [R242+UR4+0xa00], R247 ;  /* 0x000a00f7f2007988 */ /* 0x0005e80008000404 */
[----:B0-----:R-:W4:Y:S04]  /*a010*/  LDL.LU R230, [R1+0xb0] ;  /* 0x0000b00001e67983 */ /* 0x001f280000300800 */
[----:B-1----:R-:W4:Y:S04]  /*a020*/  LDL.LU R232, [R1+0xac] ;  /* 0x0000ac0001e87983 */ /* 0x002f280000300800 */
[----:B------:R0:W-:Y:S04]  /*a030*/  STS.U16 [R242+UR4+0x4a00], R248 ;  /* 0x004a00f8f2007988 */ /* 0x0001e80008000404 */
[----:B--2---:R-:W2:Y:S04]  /*a040*/  LDL.LU R247, [R1+0x78] ;  /* 0x0000780001f77983 */ /* 0x004ea80000300800 */
[----:B------:R1:W-:Y:S04]  /*a050*/  STS.U16 [R242+UR4+0xe00], R192 ;  /* 0x000e00c0f2007988 */ /* 0x0003e80008000404 */
[----:B0-----:R-:W2:Y:S04]  /*a060*/  LDL.LU R248, [R1+0x74] ;  /* 0x0000740001f87983 */ /* 0x001ea80000300800 */
[----:B------:R0:W-:Y:S04]  /*a070*/  STS.U16 [R242+UR4+0x4e00], R193 ;  /* 0x004e00c1f2007988 */ /* 0x0001e80008000404 */
[----:B-1----:R-:W2:Y:S04]  /*a080*/  LDL.LU R192, [R1+0x44] ;  /* 0x0000440001c07983 */ /* 0x002ea80000300800 */
[----:B------:R1:W-:Y:S04]  /*a090*/  STS.U16 [R242+UR4+0x1200], R190 ;  /* 0x001200bef2007988 */ /* 0x0003e80008000404 */
[----:B0-----:R-:W2:Y:S04]  /*a0a0*/  LDL.LU R193, [R1+0x40] ;  /* 0x0000400001c17983 */ /* 0x001ea80000300800 */
[----:B------:R0:W-:Y:S04]  /*a0b0*/  STS.U16 [R242+UR4+0x5200], R189 ;  /* 0x005200bdf2007988 */ /* 0x0001e80008000404 */
[----:B-1----:R-:W2:Y:S04]  /*a0c0*/  LDL.LU R190, [R1+0x5ac] ;  /* 0x0005ac0001be7983 */ /* 0x002ea80000300800 */
[----:B0-----:R-:W2:Y:S01]  /*a0d0*/  LDL.LU R189, [R1+0x5a8] ;  /* 0x0005a80001bd7983 */ /* 0x001ea20000300800 */
[----:B------:R-:W-:-:S03]  /*a0e0*/  LOP3.LUT R181, R4, 0x50, RZ, 0x3c, !PT ;  /* 0x0000005004b57812 */ /* 0x000fc600078e3cff */
[----:B------:R-:W-:Y:S04]  /*a0f0*/  STS.U16 [R242+UR4+0x1600], R240 ;  /* 0x001600f0f2007988 */ /* 0x000fe80008000404 */
[----:B------:R-:W-:Y:S04]  /*a100*/  STS.U16 [R242+UR4+0x5600], R239 ;  /* 0x005600eff2007988 */ /* 0x000fe80008000404 */
[----:B------:R-:W-:Y:S04]  /*a110*/  STS.U16 [R242+UR4+0x1a00], R224 ;  /* 0x001a00e0f2007988 */ /* 0x000fe80008000404 */
[----:B------:R-:W-:Y:S04]  /*a120*/  STS.U16 [R242+UR4+0x5a00], R223 ;  /* 0x005a00dff2007988 */ /* 0x000fe80008000404 */
[----:B------:R-:W-:Y:S04]  /*a130*/  STS.U16 [R242+UR4+0x1e00], R179 ;  /* 0x001e00b3f2007988 */ /* 0x000fe80008000404 */
[----:B------:R-:W-:Y:S04]  /*a140*/  STS.U16 [R242+UR4+0x5e00], R178 ;  /* 0x005e00b2f2007988 */ /* 0x000fe80008000404 */
[----:B---3--:R-:W-:Y:S04]  /*a150*/  STS.U16 [R181+UR4+0x280], R182 ;  /* 0x000280b6b5007988 */ /* 0x008fe80008000404 */
[----:B------:R-:W-:Y:S04]  /*a160*/  STS.U16 [R181+UR4+0x4280], R183 ;  /* 0x004280b7b5007988 */ /* 0x000fe80008000404 */
[----:B------:R-:W-:Y:S04]  /*a170*/  STS.U16 [R181+UR4+0x680], R227 ;  /* 0x000680e3b5007988 */ /* 0x000fe80008000404 */
[----:B------:R-:W-:Y:S04]  /*a180*/  STS.U16 [R181+UR4+0x4680], R228 ;  /* 0x004680e4b5007988 */ /* 0x000fe80008000404 */
[----:B------:R-:W-:Y:S04]  /*a190*/  STS.U16 [R181+UR4+0xa80], R244 ;  /* 0x000a80f4b5007988 */ /* 0x000fe80008000404 */
[----:B------:R-:W-:Y:S04]  /*a1a0*/  STS.U16 [R181+UR4+0x4a80], R245 ;  /* 0x004a80f5b5007988 */ /* 0x000fe80008000404 */
[----:B------:R-:W-:Y:S04]  /*a1b0*/  STS.U16 [R181+UR4+0xe80], R214 ;  /* 0x000e80d6b5007988 */ /* 0x000fe80008000404 */
[----:B------:R-:W-:Y:S01]  /*a1c0*/  STS.U16 [R181+UR4+0x4e80], R215 ;  /* 0x004e80d7b5007988 */ /* 0x000fe20008000404 */
[----:B------:R-:W-:-:S03]  /*a1d0*/  LOP3.LUT R180, R4, 0x60, RZ, 0x3c, !PT ;  /* 0x0000006004b47812 */ /* 0x000fc600078e3cff */
[----:B------:R0:W-:Y:S04]  /*a1e0*/  STS.U16 [R181+UR4+0x1280], R166 ;  /* 0x001280a6b5007988 */ /* 0x0001e80008000404 */
[----:B------:R1:W-:Y:S04]  /*a1f0*/  STS.U16 [R181+UR4+0x5280], R6 ;  /* 0x00528006b5007988 */ /* 0x0003e80008000404 */
[----:B------:R-:W-:Y:S04]  /*a200*/  STS.U16 [R181+UR4+0x1680], R238 ;  /* 0x001680eeb5007988 */ /* 0x000fe80008000404 */
[----:B------:R-:W-:Y:S04]  /*a210*/  STS.U16 [R181+UR4+0x5680], R237 ;  /* 0x005680edb5007988 */ /* 0x000fe80008000404 */
[----:B------:R-:W-:Y:S04]  /*a220*/  STS.U16 [R181+UR4+0x1a80], R222 ;  /* 0x001a80deb5007988 */ /* 0x000fe80008000404 */
[----:B------:R-:W-:Y:S04]  /*a230*/  STS.U16 [R181+UR4+0x5a80], R221 ;  /* 0x005a80ddb5007988 */ /* 0x000fe80008000404 */
[----:B------:R-:W-:Y:S04]  /*a240*/  STS.U16 [R181+UR4+0x1e80], R177 ;  /* 0x001e80b1b5007988 */ /* 0x000fe80008000404 */
[----:B------:R-:W-:Y:S04]  /*a250*/  STS.U16 [R181+UR4+0x5e80], R176 ;  /* 0x005e80b0b5007988 */ /* 0x000fe80008000404 */
[----:B0-----:R-:W3:Y:S04]  /*a260*/  LDL.LU R166, [R1+0x5a4] ;  /* 0x0005a40001a67983 */ /* 0x001ee80000300800 */
[----:B-1----:R-:W3:Y:S04]  /*a270*/  LDL.LU R6, [R1+0x5a0] ;  /* 0x0005a00001067983 */ /* 0x002ee80000300800 */
[----:B----4-:R-:W-:Y:S04]  /*a280*/  STS.U16 [R180+UR4+0x300], R230 ;  /* 0x000300e6b4007988 */ /* 0x010fe80008000404 */
[----:B------:R-:W-:Y:S04]  /*a290*/  STS.U16 [R180+UR4+0x4300], R232 ;  /* 0x004300e8b4007988 */ /* 0x000fe80008000404 */
[----:B--2---:R-:W-:Y:S04]  /*a2a0*/  STS.U16 [R180+UR4+0x700], R247 ;  /* 0x000700f7b4007988 */ /* 0x004fe80008000404 */
[----:B------:R-:W-:Y:S04]  /*a2b0*/  STS.U16 [R180+UR4+0x4700], R248 ;  /* 0x004700f8b4007988 */ /* 0x000fe80008000404 */
[----:B------:R-:W-:Y:S04]  /*a2c0*/  STS.U16 [R180+UR4+0xb00], R192 ;  /* 0x000b00c0b4007988 */ /* 0x000fe80008000404 */
        /* <DEDUP_REMOVED lines=8> */
[----:B0-----:R-:W4:Y:S01]  /*a350*/  LDL.LU R188, [R1+0x590] ;  /* 0x0005900001bc7983 */ /* 0x001f220000300800 */
[----:B------:R-:W-:-:S03]  /*a360*/  LOP3.LUT R178, R4, 0x70, RZ, 0x3c, !PT ;  /* 0x0000007004b27812 */ /* 0x000fc600078e3cff */
[----:B------:R-:W-:Y:S04]  /*a370*/  STS.U16 [R180+UR4+0x1700], R236 ;  /* 0x001700ecb4007988 */ /* 0x000fe80008000404 */
[----:B------:R-:W-:Y:S04]  /*a380*/  STS.U16 [R180+UR4+0x5700], R235 ;  /* 0x005700ebb4007988 */ /* 0x000fe80008000404 */
[----:B------:R-:W-:Y:S04]  /*a390*/  STS.U16 [R180+UR4+0x1b00], R220 ;  /* 0x001b00dcb4007988 */ /* 0x000fe80008000404 */
[----:B------:R-:W-:Y:S04]  /*a3a0*/  STS.U16 [R180+UR4+0x5b00], R218 ;  /* 0x005b00dab4007988 */ /* 0x000fe80008000404 */
[----:B------:R-:W-:Y:S04]  /*a3b0*/  STS.U16 [R180+UR4+0x1f00], R175 ;  /* 0x001f00afb4007988 */ /* 0x000fe80008000404 */
[----:B------:R-:W-:Y:S04]  /*a3c0*/  STS.U16 [R180+UR4+0x5f00], R174 ;  /* 0x005f00aeb4007988 */ /* 0x000fe80008000404 */
[----:B---3--:R0:W-:Y:S04]  /*a3d0*/  STS.U16 [R178+UR4+0x380], R190 ;  /* 0x000380beb2007988 */ /* 0x0081e80008000404 */
[----:B--2---:R1:W-:Y:S04]  /*a3e0*/  STS.U16 [R178+UR4+0x4380], R191 ;  /* 0x004380bfb2007988 */ /* 0x0043e80008000404 */
[----:B0-----:R-:W2:Y:S04]  /*a3f0*/  LDL.LU R190, [R1+0x58c] ;  /* 0x00058c0001be7983 */ /* 0x001ea80000300800 */
[----:B-1----:R-:W3:Y:S04]  /*a400*/  LDL.LU R191, [R1+0x588] ;  /* 0x0005880001bf7983 */ /* 0x002ee80000300800 */
[----:B----4-:R0:W-:Y:S04]  /*a410*/  STS.U16 [R178+UR4+0x780], R188 ;  /* 0x000780bcb2007988 */ /* 0x0101e80008000404 */
[----:B------:R1:W-:Y:S04]  /*a420*/  STS.U16 [R178+UR4+0x4780], R189 ;  /* 0x004780bdb2007988 */ /* 0x0003e80008000404 */
[----:B------:R4:W-:Y:S04]  /*a430*/  STS.U16 [R178+UR4+0xb80], R6 ;  /* 0x000b8006b2007988 */ /* 0x0009e80008000404 */
[----:B0-----:R-:W3:Y:S04]  /*a440*/  LDL.LU R188, [R1+0x584] ;  /* 0x0005840001bc7983 */ /* 0x001ee80000300800 */
[----:B-1----:R-:W3:Y:S04]  /*a450*/  LDL.LU R189, [R1+0x580] ;  /* 0x0005800001bd7983 */ /* 0x002ee80000300800 */
[----:B----4-:R-:W4:Y:S04]  /*a460*/  LDL.LU R6, [R1+0x57c] ;  /* 0x00057c0001067983 */ /* 0x010f280000300800 */
[----:B------:R0:W-:Y:S04]  /*a470*/  STS.U16 [R178+UR4+0x4b80], R166 ;  /* 0x004b80a6b2007988 */ /* 0x0001e80008000404 */
[----:B------:R1:W-:Y:S04]  /*a480*/  STS.U16 [R178+UR4+0xf80], R5 ;  /* 0x000f8005b2007988 */ /* 0x0003e80008000404 */
[----:B0-----:R-:W2:Y:S04]  /*a490*/  LDL.LU R166, [R1+0x578] ;  /* 0x0005780001a67983 */ /* 0x001ea80000300800 */
[----:B-1----:R-:W3:Y:S04]  /*a4a0*/  LDL.LU R5, [R1+0x574] ;  /* 0x0005740001057983 */ /* 0x002ee80000300800 */
[----:B------:R0:W-:Y:S04]  /*a4b0*/  STS.U16 [R178+UR4+0x4f80], R165 ;  /* 0x004f80a5b2007988 */ /* 0x0001e80008000404 */
[----:B------:R-:W-:Y:S04]  /*a4c0*/  STS.U16 [R178+UR4+0x1380], R251 ;  /* 0x001380fbb2007988 */ /* 0x000fe80008000404 */
[----:B------:R-:W-:Y:S04]  /*a4d0*/  STS.U16 [R178+UR4+0x5380], R249 ;  /* 0x005380f9b2007988 */ /* 0x000fe80008000404 */
[----:B------:R-:W-:Y:S04]  /*a4e0*/  STS.U16 [R178+UR4+0x1780], R234 ;  /* 0x001780eab2007988 */ /* 0x000fe80008000404 */
[----:B------:R-:W-:Y:S04]  /*a4f0*/  STS.U16 [R178+UR4+0x5780], R233 ;  /* 0x005780e9b2007988 */ /* 0x000fe80008000404 */
[----:B------:R-:W-:Y:S04]  /*a500*/  STS.U16 [R178+UR4+0x1b80], R217 ;  /* 0x001b80d9b2007988 */ /* 0x000fe80008000404 */
[----:B------:R-:W-:Y:S04]  /*a510*/  STS.U16 [R178+UR4+0x5b80], R216 ;  /* 0x005b80d8b2007988 */ /* 0x000fe80008000404 */
[----:B------:R-:W-:Y:S04]  /*a520*/  STS.U16 [R178+UR4+0x1f80], R173 ;  /* 0x001f80adb2007988 */ /* 0x000fe80008000404 */
[----:B------:R-:W-:Y:S01]  /*a530*/  STS.U16 [R178+UR4+0x5f80], R172 ;  /* 0x005f80acb2007988 */ /* 0x000fe20008000404 */
[----:B------:R-:W-:-:S03]  /*a540*/  UMOV UR21, 0x40000040 ;  /* 0x4000004000157882 */ /* 0x000fc60000000000 */
[----:B0-----:R-:W4:Y:S04]  /*a550*/  LDL.LU R165, [R1+0x570] ;  /* 0x0005700001a57983 */ /* 0x001f280000300800 */
[----:B------:R-:W2:Y:S04]  /*a560*/  LDL.LU R247, [R1+0x530] ;  /* 0x0005300001f77983 */ /* 0x000ea80000300800 */
[----:B------:R-:W4:Y:S04]  /*a570*/  LDL.LU R248, [R1+0x52c] ;  /* 0x00052c0001f87983 */ /* 0x000f280000300800 */
[----:B------:R-:W2:Y:S04]  /*a580*/  LDL.LU R192, [R1+0x528] ;  /* 0x0005280001c07983 */ /* 0x000ea80000300800 */
[----:B------:R-:W2:Y:S01]  /*a590*/  LDL.LU R193, [R1+0x524] ;  /* 0x0005240001c17983 */ /* 0x000ea20000300800 */
[----:B---3--:R-:W-:-:S03]  /*a5a0*/  LOP3.LUT R176, R5, 0x20, RZ, 0x3c, !PT ;  /* 0x0000002005b07812 */ /* 0x008fc600078e3cff */
        /* <DEDUP_REMOVED lines=26> */
[----:B------:R0:W-:Y:S04]  /*a750*/  STS.U16 [R174+UR4+0x8300], R167 ;  /* 0x008300a7ae007988 */ /* 0x0001e80008000404 */
[----:B------:R-:W-:Y:S04]  /*a760*/  STS.U16 [R174+UR4+0x8700], R186 ;  /* 0x008700baae007988 */ /* 0x000fe80008000404 */
[----:B------:R-:W-:Y:S04]  /*a770*/  STS.U16 [R174+UR4+0x8b00], R196 ;  /* 0x008b00c4ae007988 */ /* 0x000fe80008000404 */
[----:B------:R-:W-:Y:S04]  /*a780*/  STS.U16 [R174+UR4+0x8f00], R209 ;  /* 0x008f00d1ae007988 */ /* 0x000fe80008000404 */
[----:B------:R-:W-:Y:S04]  /*a790*/  STS.U16 [R174+UR4+0x9300], R205 ;  /* 0x009300cdae007988 */ /* 0x000fe80008000404 */
[----:B------:R-:W-:Y:S04]  /*a7a0*/  STS.U16 [R174+UR4+0x9700], R201 ;  /* 0x009700c9ae007988 */ /* 0x000fe80008000404 */
[----:B------:R-:W-:Y:S04]  /*a7b0*/  STS.U16 [R174+UR4+0x9b00], R197 ;  /* 0x009b00c5ae007988 */ /* 0x000fe80008000404 */
[----:B------:R-:W-:Y:S01]  /*a7c0*/  STS.U16 [R174+UR4+0x9f00], R252 ;  /* 0x009f00fcae007988 */ /* 0x000fe20008000404 */
[----:B------:R1:W-:Y:S06]  /*a7d0*/  MEMBAR.ALL.CTA ;  /* 0x0000000000007992 */ /* 0x0003ec0000008000 */
[----:B-1----:R-:W1:Y:S01]  /*a7e0*/  FENCE.VIEW.ASYNC.S ;  /* 0x00000000000073c6 */ /* 0x002e620000000000 */
[----:B------:R-:W-:Y:S01]  /*a7f0*/  UIADD3.64 UR48, UR8, 0x180, URZ ;  /* 0x0000018008307897 */ /* 0x000fe2000fffe03f */
[----:B------:R-:W-:Y:S01]  /*a800*/  UMOV UR50, UR22 ;  /* 0x0000001600327c82 */ /* 0x000fe20008000000 */
[----:B------:R-:W-:Y:S01]  /*a810*/  UMOV UR51, UR23 ;  /* 0x0000001700337c82 */ /* 0x000fe20008000000 */
[----:B------:R-:W-:Y:S01]  /*a820*/  UIADD3.64 UR52, UR8, 0x200, URZ ;  /* 0x0000020008347897 */ /* 0x000fe2000fffe03f */
[----:B0-----:R-:W3:Y:S01]  /*a830*/  LDL R167, [R1+0x534] ;  /* 0x0005340001a77983 */ /* 0x001ee20000100800 */
[----:B-1----:R-:W-:Y:S06]  /*a840*/  BAR.SYNC.DEFER_BLOCKING 0x0 ;  /* 0x0000000000007b1d */ /* 0x002fec0000010000 */
[----:B------:R-:W-:-:S06]  /*a850*/  WARPGROUP.ARRIVE ;  /* 0x00000000000079c5 */ /* 0x000fcc0000000000 */
[----:B------:R-:W-:Y:S04]  /*a860*/  HGMMA.64x64x16.F32 R120, gdesc[UR20].tnspA, R120 ;  /* 0x20e00000147879f0 */ /* 0x000fe80008700878 */
[----:B------:R-:W-:Y:S04]  /*a870*/  HGMMA.64x64x16.F32 R120, gdesc[UR8].tnspA, R120 ;  /* 0x20e00000087879f0 */ /* 0x000fe80008700878 */
[----:B------:R-:W-:Y:S01]  /*a880*/  HGMMA.64x64x16.F32 R120, gdesc[UR12].tnspA, R120 ;  /* 0x20e000000c7879f0 */ /* 0x000fe20008700878 */
[----:B------:R-:W-:-:S03]  /*a890*/  UMOV UR54, UR10 ;  /* 0x0000000a00367c82 */ /* 0x000fc60008000000 */
[----:B------:R-:W-:Y:S04]  /*a8a0*/  HGMMA.64x64x16.F32 R120, gdesc[UR16].tnspA, R120 ;  /* 0x20e00000107879f0 */ /* 0x000fe80008700878 */
[----:B------:R-:W-:Y:S01]  /*a8b0*/  HGMMA.64x64x16.F32 R88, gdesc[UR48].tnspA, R88 ;  /* 0x20e00000305879f0 */ /* 0x000fe20008700858 */
[----:B------:R-:W-:Y:S01]  /*a8c0*/  UMOV UR55, UR11 ;  /* 0x0000000b00377c82 */ /* 0x000fe20008000000 */
[----:B------:R-:W-:Y:S02]  /*a8d0*/  UIADD3.64 UR56, UR8, 0x280, URZ ;  /* 0x0000028008387897 */ /* 0x000fe4000fffe03f */
[----:B------:R-:W-:Y:S01]  /*a8e0*/  HGMMA.64x64x16.F32 R88, gdesc[UR52].tnspA, R88 ;  /* 0x20e00000345879f0 */ /* 0x000fe20008700858 */
[----:B------:R-:W-:Y:S01]  /*a8f0*/  UMOV UR58, UR14 ;  /* 0x0000000e003a7c82 */ /* 0x000fe20008000000 */
[----:B------:R-:W-:Y:S01]  /*a900*/  UMOV UR59, UR15 ;  /* 0x0000000f003b7c82 */ /* 0x000fe20008000000 */
[----:B----4-:R-:W-:-:S02]  /*a910*/  R2UR UR48, R248 ;  /* 0x00000000f83072ca */ /* 0x010fc400000e0000 */
[----:B--2---:R-:W-:Y:S02]  /*a920*/  R2UR UR49, R247 ;  /* 0x00000000f73172ca */ /* 0x004fe400000e0000 */
[----:B------:R-:W-:Y:S02]  /*a930*/  R2UR UR53, R192 ;  /* 0x00000000c03572ca */ /* 0x000fe400000e0000 */
[----:B------:R-:W-:Y:S01]  /*a940*/  R2UR UR52, R193 ;  /* 0x00000000c13472ca */ /* 0x000fe200000e0000 */
[----:B------:R-:W-:Y:S01]  /*a950*/  HGMMA.64x64x16.F32 R88, gdesc[UR56].tnspA, R88 ;  /* 0x20e00000385879f0 */ /* 0x000fe20008700858 */
[----:B------:R-:W-:Y:S02]  /*a960*/  R2UR UR57, R165 ;  /* 0x00000000a53972ca */ /* 0x000fe400000e0000 */
[----:B------:R-:W2:Y:S04]  /*a970*/  LDL.LU R165, [R1+0x56c] ;  /* 0x00056c0001a57983 */ /* 0x000ea80000300800 */
[----:B------:R-:W4:Y:S04]  /*a980*/  LDL.LU R230, [R1+0x504] ;  /* 0x0005040001e67983 */ /* 0x000f280000300800 */
[----:B------:R-:W3:Y:S04]  /*a990*/  LDL.LU R232, [R1+0x4fc] ;  /* 0x0004fc0001e87983 */ /* 0x000ee80000300800 */
[----:B------:R-:W2:Y:S04]  /*a9a0*/  LDL.LU R248, [R1+0x4f4] ;  /* 0x0004f40001f87983 */ /* 0x000ea80000300800 */
        /* <DEDUP_REMOVED lines=10> */
[----:B------:R-:W2:Y:S01]  /*aa50*/  LDL.LU R193, [R1+0x4bc] ;  /* 0x0004bc0001c17983 */ /* 0x000ea20000300800 */
[----:B------:R-:W-:-:S02]  /*aa60*/  R2UR UR56, R166 ;  /* 0x00000000a63872ca */ /* 0x000fc400000e0000 */
[----:B------:R-:W0:Y:S01]  /*aa70*/  LDC R166, c[0x0][0x238] ;  /* 0x00008e00ffa67b82 */ /* 0x000e220000000800 */
[----:B------:R-:W2:Y:S04]  /*aa80*/  LDL.LU R225, [R1+0x4e0] ;  /* 0x0004e00001e17983 */ /* 0x000ea80000300800 */
[----:B------:R-:W2:Y:S01]  /*aa90*/  LDL.LU R226, [R1+0x4b4] ;  /* 0x0004b40001e27983 */ /* 0x000ea20000300800 */
[----:B0-----:R-:W-:-:S04]  /*aaa0*/  IMAD.SHL.U32 R166, R166, 0x40, RZ ;  /* 0x00000040a6a67824 */ /* 0x001fc800078e00ff */
[----:B------:R-:W-:-:S05]  /*aab0*/  IMAD.SHL.U32 R166, R166, 0x2, RZ ;  /* 0x00000002a6a67824 */ /* 0x000fca00078e00ff */
[-C--:B------:R-:W-:Y:S02]  /*aac0*/  IADD3 R190, P1, R190, R166.reuse, RZ ;  /* 0x000000a6bebe7210 */ /* 0x080fe40007f3e0ff */
[-C--:B----4-:R-:W-:Y:S02]  /*aad0*/  IADD3 R230, P3, R230, R166.reuse, RZ ;  /* 0x000000a6e6e67210 */ /* 0x090fe40007f7e0ff */
[----:B---3--:R-:W-:-:S03]  /*aae0*/  IADD3 R232, P4, R232, R166, RZ ;  /* 0x000000a6e8e87210 */ /* 0x008fc60007f9e0ff */
[----:B------:R-:W-:Y:S01]  /*aaf0*/  STL [R1+0x504], R230 ;  /* 0x000504e601007387 */ /* 0x000fe20000100800 */
[----:B--2---:R-:W-:-:S03]  /*ab00*/  IADD3 R248, P5, R248, R166, RZ ;  /* 0x000000a6f8f87210 */ /* 0x004fc60007fbe0ff */
[----:B------:R-:W2:Y:S04]  /*ab10*/  LDL.LU R241, [R1+0x4d8] ;  /* 0x0004d80001f17983 */ /* 0x000ea80000300800 */
[----:B------:R-:W-:Y:S04]  /*ab20*/  STL [R1+0x4fc], R232 ;  /* 0x0004fce801007387 */ /* 0x000fe80000100800 */
[----:B------:R-:W3:Y:S04]  /*ab30*/  LDL.LU R242, [R1+0x4ac] ;  /* 0x0004ac0001f27983 */ /* 0x000ee80000300800 */
[----:B------:R-:W4:Y:S04]  /*ab40*/  LDL.LU R182, [R1+0x4d0] ;  /* 0x0004d00001b67983 */ /* 0x000f280000300800 */
[----:B------:R-:W4:Y:S04]  /*ab50*/  LDL.LU R183, [R1+0x4a4] ;  /* 0x0004a40001b77983 */ /* 0x000f280000300800 */
[----:B------:R0:W-:Y:S04]  /*ab60*/  STL [R1+0x4f4], R248 ;  /* 0x0004f4f801007387 */ /* 0x0001e80000100800 */
[----:B------:R-:W4:Y:S04]  /*ab70*/  LDL.LU R227, [R1+0x4c8] ;  /* 0x0004c80001e37983 */ /* 0x000f280000300800 */
[----:B------:R-:W4:Y:S04]  /*ab80*/  LDL.LU R228, [R1+0x49c] ;  /* 0x00049c0001e47983 */ /* 0x000f280000300800 */
[----:B------:R-:W4:Y:S04]  /*ab90*/  LDL.LU R244, [R1+0x4c0] ;  /* 0x0004c00001f47983 */ /* 0x000f280000300800 */
[----:B------:R-:W4:Y:S04]  /*aba0*/  LDL.LU R245, [R1+0x494] ;  /* 0x0004940001f57983 */ /* 0x000f280000300800 */
[----:B------:R-:W4:Y:S01]  /*abb0*/  LDL.LU R214, [R1+0x4b8] ;  /* 0x0004b80001d67983 */ /* 0x000f220000300800 */
[----:B------:R-:W-:-:S03]  /*abc0*/  IADD3 R247, P6, R247, R166, RZ ;  /* 0x000000a6f7f77210 */ /* 0x000fc60007fde0ff */
[----:B0-----:R-:W4:Y:S01]  /*abd0*/  LDL.LU R248, [R1+0x48c] ;  /* 0x00048c0001f87983 */ /* 0x001f220000300800 */
[----:B------:R-:W-:-:S03]  /*abe0*/  IMAD.X R191, R191, 0x1, R165, P1 ;  /* 0x00000001bfbf7824 */ /* 0x000fc600008e06a5 */
[----:B------:R-:W4:Y:S01]  /*abf0*/  LDL.LU R215, [R1+0x4b0] ;  /* 0x0004b00001d77983 */ /* 0x000f220000300800 */
[----:B------:R-:W-:Y:S01]  /*ac00*/  IMAD.X R192, R192, 0x1, R165, P3 ;  /* 0x00000001c0c07824 */ /* 0x000fe200018e06a5 */
[-C--:B------:R-:W-:Y:S02]  /*ac10*/  IADD3 R178, P1, R178, R166.reuse, RZ ;  /* 0x000000a6b2b27210 */ /* 0x080fe40007f3e0ff */
[----:B------:R-:W4:Y:S04]  /*ac20*/  LDL.LU R230, [R1+0x484] ;  /* 0x0004840001e67983 */ /* 0x000f280000300800 */
[----:B------:R-:W4:Y:S04]  /*ac30*/  LDL.LU R232, [R1+0x4a8] ;  /* 0x0004a80001e87983 */ /* 0x000f280000300800 */
[----:B------:R0:W-:Y:S01]  /*ac40*/  STL [R1+0x4ec], R247 ;  /* 0x0004ecf701007387 */ /* 0x0001e20000100800 */
[----:B------:R-:W-:-:S03]  /*ac50*/  IADD3 R179, P2, R179, R166, RZ ;  /* 0x000000a6b3b37210 */ /* 0x000fc60007f5e0ff */
[----:B0-----:R-:W4:Y:S04]  /*ac60*/  LDL.LU R247, [R1+0x47c] ;  /* 0x00047c0001f77983 */ /* 0x001f280000300800 */
[----:B------:R0:W-:Y:S04]  /*ac70*/  STL [R1+0x500], R192 ;  /* 0x000500c001007387 */ /* 0x0001e80000100800 */
[----:B------:R-:W-:Y:S01]  /*ac80*/  STL [R1+0x4e4], R178 ;  /* 0x0004e4b201007387 */ /* 0x000fe20000100800 */
[----:B------:R-:W-:-:S03]  /*ac90*/  IADD3 R223, P3, R223, R166, RZ ;  /* 0x000000a6dfdf7210 */ /* 0x000fc60007f7e0ff */
[----:B0-----:R-:W4:Y:S01]  /*aca0*/  LDL.LU R192, [R1+0x4a0] ;  /* 0x0004a00001c07983 */ /* 0x001f220000300800 */
[--C-:B------:R-:W-:Y:S01]  /*acb0*/  IMAD.X R224, R224, 0x1, R165.reuse, P4 ;  /* 0x00000001e0e07824 */ /* 0x100fe200020e06a5 */
[-C--:B------:R-:W-:Y:S01]  /*acc0*/  IADD3 R239, P4, R239, R166.reuse, RZ ;  /* 0x000000a6efef7210 */ /* 0x080fe20007f9e0ff */
[--C-:B------:R-:W-:Y:S01]  /*acd0*/  IMAD.X R240, R240, 0x1, R165.reuse, P5 ;  /* 0x00000001f0f07824 */ /* 0x100fe200028e06a5 */
[----:B------:R-:W-:Y:S01]  /*ace0*/  STL [R1+0x4dc], R179 ;  /* 0x0004dcb301007387 */ /* 0x000fe20000100800 */
[----:B------:R-:W-:Y:S01]  /*acf0*/  IMAD.X R181, R181, 0x1, R165, P6 ;  /* 0x00000001b5b57824 */ /* 0x000fe200030e06a5 */
[-C--:B------:R-:W-:Y:S02]  /*ad00*/  IADD3 R193, P6, R193, R166.reuse, RZ ;  /* 0x000000a6c1c17210 */ /* 0x080fe40007fde0ff */
[----:B------:R-:W-:Y:S01]  /*ad10*/  STL [R1+0x4d4], R223 ;  /* 0x0004d4df01007387 */ /* 0x000fe20000100800 */
[----:B------:R-:W-:-:S03]  /*ad20*/  IADD3 R180, P5, R180, R166, RZ ;  /* 0x000000a6b4b47210 */ /* 0x000fc60007fbe0ff */
[----:B------:R-:W-:Y:S04]  /*ad30*/  STL [R1+0x4f8], R224 ;  /* 0x0004f8e001007387 */ /* 0x000fe80000100800 */
[----:B------:R-:W-:Y:S04]  /*ad40*/  STL [R1+0x4cc], R239 ;  /* 0x0004ccef01007387 */ /* 0x000fe80000100800 */
[----:B------:R-:W-:Y:S04]  /*ad50*/  STL [R1+0x4f0], R240 ;  /* 0x0004f0f001007387 */ /* 0x000fe80000100800 */
[----:B------:R0:W-:Y:S04]  /*ad60*/  STL [R1+0x4bc], R193 ;  /* 0x0004bcc101007387 */ /* 0x0001e80000100800 */
[----:B------:R-:W-:Y:S04]  /*ad70*/  STL [R1+0x4c4], R180 ;  /* 0x0004c4b401007387 */ /* 0x000fe80000100800 */
[----:B0-----:R-:W4:Y:S01]  /*ad80*/  LDL.LU R193, [R1+0x474] ;  /* 0x0004740001c17983 */ /* 0x001f220000300800 */
[----:B------:R-:W-:Y:S01]  /*ad90*/  IMAD.X R225, R225, 0x1, R165, P1 ;  /* 0x00000001e1e17824 */ /* 0x000fe200008e06a5 */
[----:B------:R-:W-:-:S02]  /*ada0*/  IADD3 R226, P1, R226, R166, RZ ;  /* 0x000000a6e2e27210 */ /* 0x000fc40007f3e0ff */
[----:B------:R-:W-:Y:S04]  /*adb0*/  STL [R1+0x4e8], R181 ;  /* 0x0004e8b501007387 */ /* 0x000fe80000100800 */
[----:B------:R-:W-:Y:S04]  /*adc0*/  STL [R1+0x4e0], R225 ;  /* 0x0004e0e101007387 */ /* 0x000fe80000100800 */
[----:B------:R-:W-:Y:S01]  /*add0*/  STL [R1+0x4b4], R226 ;  /* 0x0004b4e201007387 */ /* 0x000fe20000100800 */
[----:B--2---:R-:W-:Y:S01]  /*ade0*/  IMAD.X R241, R241, 0x1, R165, P2 ;  /* 0x00000001f1f17824 */ /* 0x004fe200010e06a5 */
[----:B---3--:R-:W-:-:S04]  /*adf0*/  IADD3 R242, P2, R242, R166, RZ ;  /* 0x000000a6f2f27210 */ /* 0x008fc80007f5e0ff */
[----:B------:R-:W-:Y:S01]  /*ae00*/  STL [R1+0x4d8], R241 ;  /* 0x0004d8f101007387 */ /* 0x000fe20000100800 */
[----:B----4-:R-:W-:-:S03]  /*ae10*/  IMAD.X R182, R182, 0x1, R165, P3 ;  /* 0x00000001b6b67824 */ /* 0x010fc600018e06a5 */
[----:B------:R-:W-:Y:S01]  /*ae20*/  STL [R1+0x4ac], R242 ;  /* 0x0004acf201007387 */ /* 0x000fe20000100800 */
[----:B------:R-:W-:-:S03]  /*ae30*/  IADD3 R183, P3, R183, R166, RZ ;  /* 0x000000a6b7b77210 */ /* 0x000fc60007f7e0ff */
[----:B------:R-:W-:Y:S01]  /*ae40*/  STL [R1+0x4d0], R182 ;  /* 0x0004d0b601007387 */ /* 0x000fe20000100800 */
[----:B------:R-:W-:-:S03]  /*ae50*/  IMAD.X R227, R227, 0x1, R165, P4 ;  /* 0x00000001e3e37824 */ /* 0x000fc600020e06a5 */
[----:B------:R-:W-:Y:S01]  /*ae60*/  STL [R1+0x4a4], R183 ;  /* 0x0004a4b701007387 */ /* 0x000fe20000100800 */
[----:B------:R-:W-:-:S03]  /*ae70*/  IADD3 R228, P4, R228, R166, RZ ;  /* 0x000000a6e4e47210 */ /* 0x000fc60007f9e0ff */
[----:B------:R-:W-:Y:S01]  /*ae80*/  STL [R1+0x4c8], R227 ;  /* 0x0004c8e301007387 */ /* 0x000fe20000100800 */
[----:B------:R-:W-:-:S03]  /*ae90*/  IMAD.X R244, R244, 0x1, R165, P5 ;  /* 0x00000001f4f47824 */ /* 0x000fc600028e06a5 */
[----:B------:R-:W-:Y:S01]  /*aea0*/  STL [R1+0x49c], R228 ;  /* 0x00049ce401007387 */ /* 0x000fe20000100800 */
[-C--:B------:R-:W-:Y:S01]  /*aeb0*/  IADD3 R245, P5, R245, R166.reuse, RZ ;  /* 0x000000a6f5f57210 */ /* 0x080fe20007fbe0ff */
[--C-:B------:R-:W-:Y:S01]  /*aec0*/  IMAD.X R214, R214, 0x1, R165.reuse, P6 ;  /* 0x00000001d6d67824 */ /* 0x100fe200030e06a5 */
[----:B------:R-:W-:Y:S01]  /*aed0*/  IADD3 R248, P6, R248, R166, RZ ;  /* 0x000000a6f8f87210 */ /* 0x000fe20007fde0ff */
[----:B------:R-:W-:Y:S01]  /*aee0*/  STL [R1+0x4c0], R244 ;  /* 0x0004c0f401007387 */ /* 0x000fe20000100800 */
[----:B------:R-:W-:-:S03]  /*aef0*/  IMAD.X R215, R215, 0x1, R165, P1 ;  /* 0x00000001d7d77824 */ /* 0x000fc600008e06a5 */
[----:B------:R0:W-:Y:S01]  /*af00*/  STL [R1+0x48c], R248 ;  /* 0x00048cf801007387 */ /* 0x0001e20000100800 */
[----:B------:R-:W-:-:S03]  /*af10*/  IADD3 R230, P1, R230, R166, RZ ;  /* 0x000000a6e6e67210 */ /* 0x000fc60007f3e0ff */
[----:B------:R-:W-:Y:S01]  /*af20*/  STL [R1+0x494], R245 ;  /* 0x000494f501007387 */ /* 0x000fe20000100800 */
[----:B------:R-:W-:-:S03]  /*af30*/  IMAD.X R232, R232, 0x1, R165, P2 ;  /* 0x00000001e8e87824 */ /* 0x000fc600010e06a5 */
[----:B0-----:R-:W2:Y:S04]  /*af40*/  LDL.LU R248, [R1+0x498] ;  /* 0x0004980001f87983 */ /* 0x001ea80000300800 */
[----:B------:R-:W-:Y:S04]  /*af50*/  STL [R1+0x4b8], R214 ;  /* 0x0004b8d601007387 */ /* 0x000fe80000100800 */
[----:B------:R-:W-:Y:S01]  /*af60*/  STL [R1+0x4b0], R215 ;  /* 0x0004b0d701007387 */ /* 0x000fe20000100800 */
[----:B------:R-:W-:-:S03]  /*af70*/  IADD3 R247, P2, R247, R166, RZ ;  /* 0x000000a6f7f77210 */ /* 0x000fc60007f5e0ff */
[----:B------:R-:W3:Y:S04]  /*af80*/  LDL.LU R237, [R1+0x46c] ;  /* 0x00046c0001ed7983 */ /* 0x000ee80000300800 */
[----:B------:R-:W-:Y:S04]  /*af90*/  STL [R1+0x484], R230 ;  /* 0x000484e601007387 */ /* 0x000fe80000100800 */
[----:B------:R-:W4:Y:S04]  /*afa0*/  LDL.LU R238, [R1+0x490] ;  /* 0x0004900001ee7983 */ /* 0x000f280000300800 */
[----:B------:R-:W-:Y:S01]  /*afb0*/  STL [R1+0x4a8], R232 ;  /* 0x0004a8e801007387 */ /* 0x000fe20000100800 */
[----:B------:R-:W-:-:S03]  /*afc0*/  IMAD.X R192, R192, 0x1, R165, P3 ;  /* 0x00000001c0c07824 */ /* 0x000fc600018e06a5 */
[----:B------:R0:W-:Y:S04]  /*afd0*/  STL [R1+0x47c], R247 ;  /* 0x00047cf701007387 */ /* 0x0001e80000100800 */
[----:B0-----:R-:W4:Y:S04]  /*afe0*/  LDL.LU R247, [R1+0x464] ;  /* 0x0004640001f77983 */ /* 0x001f280000300800 */
[----:B------:R-:W4:Y:S04]  /*aff0*/  LDL.LU R178, [R1+0x488] ;  /* 0x0004880001b27983 */ /* 0x000f280000300800 */
[----:B------:R-:W4:Y:S04]  /*b000*/  LDL.LU R179, [R1+0x45c] ;  /* 0x00045c0001b37983 */ /* 0x000f280000300800 */
[----:B------:R-:W4:Y:S04]  /*b010*/  LDL.LU R223, [R1+0x480] ;  /* 0x0004800001df7983 */ /* 0x000f280000300800 */
[----:B------:R0:W-:Y:S04]  /*b020*/  STL [R1+0x4a0], R192 ;  /* 0x0004a0c001007387 */ /* 0x0001e80000100800 */
[----:B------:R-:W4:Y:S04]  /*b030*/  LDL.LU R224, [R1+0x454] ;  /* 0x0004540001e07983 */ /* 0x000f280000300800 */
[----:B------:R-:W4:Y:S04]  /*b040*/  LDL.LU R239, [R1+0x478] ;  /* 0x0004780001ef7983 */ /* 0x000f280000300800 */
[----:B------:R-:W4:Y:S04]  /*b050*/  LDL.LU R240, [R1+0x44c] ;  /* 0x00044c0001f07983 */ /* 0x000f280000300800 */
[----:B------:R-:W4:Y:S04]  /*b060*/  LDL.LU R180, [R1+0x470] ;  /* 0x0004700001b47983 */ /* 0x000f280000300800 */
[----:B0-----:R-:W4:Y:S01]  /*b070*/  LDL.LU R192, [R1+0x444] ;  /* 0x0004440001c07983 */ /* 0x001f220000300800 */
[----:B------:R-:W-:-:S03]  /*b080*/  IADD3 R193, P3, R193, R166, RZ ;  /* 0x000000a6c1c17210 */ /* 0x000fc60007f7e0ff */
        /* <DEDUP_REMOVED lines=13> */
[----:B0-----:R-:W4:Y:S04]  /*b160*/  LDL.LU R193, [R1+0x438] ;  /* 0x0004380001c17983 */ /* 0x001f280000300800 */
[----:B------:R-:W4:Y:S04]  /*b170*/  LDL.LU R215, [R1+0x40c] ;  /* 0x00040c0001d77983 */ /* 0x000f280000300800 */
[----:B------:R-:W4:Y:S04]  /*b180*/  LDL.LU R230, [R1+0x430] ;  /* 0x0004300001e67983 */ /* 0x000f280000300800 */
[----:B------:R-:W4:Y:S01]  /*b190*/  LDL.LU R232, [R1+0x404] ;  /* 0x0004040001e87983 */ /* 0x000f220000300800 */
[----:B--2---:R-:W-:-:S05]  /*b1a0*/  IMAD.X R248, R248, 0x1, R165, P4 ;  /* 0x00000001f8f87824 */ /* 0x004fca00020e06a5 */
[----:B------:R0:W-:Y:S01]  /*b1b0*/  STL [R1+0x498], R248 ;  /* 0x000498f801007387 */ /* 0x0001e20000100800 */
[----:B---3--:R-:W-:-:S03]  /*b1c0*/  IADD3 R237, P4, R237, R166, RZ ;  /* 0x000000a6eded7210 */ /* 0x008fc60007f9e0ff */
[----:B0-----:R-:W2:Y:S01]  /*b1d0*/  LDL.LU R248, [R1+0x428] ;  /* 0x0004280001f87983 */ /* 0x001ea20000300800 */
[--C-:B----4-:R-:W-:Y:S01]  /*b1e0*/  IMAD.X R238, R238, 0x1, R165.reuse, P5 ;  /* 0x00000001eeee7824 */ /* 0x110fe200028e06a5 */
[----:B------:R-:W-:Y:S01]  /*b1f0*/  IADD3 R247, P5, R247, R166, RZ ;  /* 0x000000a6f7f77210 */ /* 0x000fe20007fbe0ff */
[----:B------:R-:W-:-:S04]  /*b200*/  IMAD.X R178, R178, 0x1, R165, P6 ;  /* 0x00000001b2b27824 */ /* 0x000fc800030e06a5 */
[----:B------:R0:W-:Y:S01]  /*b210*/  STL [R1+0x464], R247 ;  /* 0x000464f701007387 */ /* 0x0001e20000100800 */
[----:B------:R-:W-:-:S03]  /*b220*/  IADD3 R179, P6, R179, R166, RZ ;  /* 0x000000a6b3b37210 */ /* 0x000fc60007fde0ff */
[----:B------:R-:W-:Y:S01]  /*b230*/  STL [R1+0x46c], R237 ;  /* 0x00046ced01007387 */ /* 0x000fe20000100800 */
[----:B------:R-:W-:-:S03]  /*b240*/  IMAD.X R223, R223, 0x1, R165, P1 ;  /* 0x00000001dfdf7824 */ /* 0x000fc600008e06a5 */
[----:B0-----:R-:W3:Y:S04]  /*b250*/  LDL.LU R247, [R1+0x3fc] ;  /* 0x0003fc0001f77983 */ /* 0x001ee80000300800 */
[----:B------:R-:W-:Y:S01]  /*b260*/  STL [R1+0x490], R238 ;  /* 0x000490ee01007387 */ /* 0x000fe20000100800 */
[----:B------:R-:W-:-:S03]  /*b270*/  IADD3 R224, P1, R224, R166, RZ ;  /* 0x000000a6e0e07210 */ /* 0x000fc60007f3e0ff */
[----:B------:R-:W-:Y:S01]  /*b280*/  STL [R1+0x488], R178 ;  /* 0x000488b201007387 */ /* 0x000fe20000100800 */
[----:B------:R-:W-:-:S03]  /*b290*/  IMAD.X R239, R239, 0x1, R165, P2 ;  /* 0x00000001efef7824 */ /* 0x000fc600010e06a5 */
[----:B------:R-:W-:Y:S01]  /*b2a0*/  STL [R1+0x45c], R179 ;  /* 0x00045cb301007387 */ /* 0x000fe20000100800 */
[-C--:B------:R-:W-:Y:S01]  /*b2b0*/  IADD3 R240, P2, R240, R166.reuse, RZ ;  /* 0x000000a6f0f07210 */ /* 0x080fe20007f5e0ff */
[----:B------:R-:W-:Y:S02]  /*b2c0*/  IMAD.X R180, R180, 0x1, R165, P3 ;  /* 0x00000001b4b47824 */ /* 0x000fe400018e06a5 */
[----:B------:R-:W-:Y:S01]  /*b2d0*/  STL [R1+0x480], R223 ;  /* 0x000480df01007387 */ /* 0x000fe20000100800 */
[----:B------:R-:W-:-:S03]  /*b2e0*/  IADD3 R192, P3, R192, R166, RZ ;  /* 0x000000a6c0c07210 */ /* 0x000fc60007f7e0ff */
[----:B------:R-:W-:Y:S04]  /*b2f0*/  STL [R1+0x454], R224 ;  /* 0x000454e001007387 */ /* 0x000fe80000100800 */
[----:B------:R-:W-:Y:S04]  /*b300*/  STL [R1+0x478], R239 ;  /* 0x000478ef01007387 */ /* 0x000fe80000100800 */
[----:B------:R0:W-:Y:S04]  /*b310*/  STL [R1+0x444], R192 ;  /* 0x000444c001007387 */ /* 0x0001e80000100800 */
[----:B------:R-:W-:Y:S01]  /*b320*/  STL [R1+0x44c], R240 ;  /* 0x00044cf001007387 */ /* 0x000fe20000100800 */
[----:B------:R-:W-:Y:S01]  /*b330*/  IMAD.X R181, R181, 0x1, R165, P4 ;  /* 0x00000001b5b57824 */ /* 0x000fe200020e06a5 */
[----:B------:R-:W-:-:S02]  /*b340*/  IADD3 R225, P4, R225, R166, RZ ;  /* 0x000000a6e1e17210 */ /* 0x000fc40007f9e0ff */
[----:B0-----:R-:W4:Y:S01]  /*b350*/  LDL.LU R192, [R1+0x420] ;  /* 0x0004200001c07983 */ /* 0x001f220000300800 */
[--C-:B------:R-:W-:Y:S01]  /*b360*/  IMAD.X R226, R226, 0x1, R165.reuse, P5 ;  /* 0x00000001e2e27824 */ /* 0x100fe200028e06a5 */
[----:B------:R-:W-:Y:S02]  /*b370*/  IADD3 R241, P5, R241, R166, RZ ;  /* 0x000000a6f1f17210 */ /* 0x000fe40007fbe0ff */
[----:B------:R-:W-:Y:S01]  /*b380*/  STL [R1+0x470], R180 ;  /* 0x000470b401007387 */ /* 0x000fe20000100800 */
[----:B------:R-:W-:-:S03]  /*b390*/  IMAD.X R242, R242, 0x1, R165, P6 ;  /* 0x00000001f2f27824 */ /* 0x000fc600030e06a5 */
        /* <DEDUP_REMOVED lines=13> */
[----:B------:R-:W-:-:S03]  /*b470*/  IMAD.X R193, R193, 0x1, R165, P4 ;  /* 0x00000001c1c17824 */ /* 0x000fc600020e06a5 */
[----:B------:R-:W-:Y:S04]  /*b480*/  STL [R1+0x424], R227 ;  /* 0x000424e301007387 */ /* 0x000fe80000100800 */
[----:B------:R-:W-:Y:S04]  /*b490*/  STL [R1+0x448], R228 ;  /* 0x000448e401007387 */ /* 0x000fe80000100800 */
[----:B------:R-:W-:Y:S04]  /*b4a0*/  STL [R1+0x41c], R244 ;  /* 0x00041cf401007387 */ /* 0x000fe80000100800 */
[----:B------:R0:W-:Y:S04]  /*b4b0*/  STL [R1+0x438], R193 ;  /* 0x000438c101007387 */ /* 0x0001e80000100800 */
[----:B------:R-:W-:Y:S04]  /*b4c0*/  STL [R1+0x440], R245 ;  /* 0x000440f501007387 */ /* 0x000fe80000100800 */
[----:B0-----:R-:W4:Y:S01]  /*b4d0*/  LDL.LU R193, [R1+0x3f4] ;  /* 0x0003f40001c17983 */ /* 0x001f220000300800 */
[----:B------:R-:W-:-:S02]  /*b4e0*/  IADD3 R214, P3, R214, R166, RZ ;  /* 0x000000a6d6d67210 */ /* 0x000fc40007f7e0ff */
[-C--:B------:R-:W-:Y:S01]  /*b4f0*/  IADD3 R215, P4, R215, R166.reuse, RZ ;  /* 0x000000a6d7d77210 */ /* 0x080fe20007f9e0ff */
[--C-:B------:R-:W-:Y:S01]  /*b500*/  IMAD.X R230, R230, 0x1, R165.reuse, P5 ;  /* 0x00000001e6e67824 */ /* 0x100fe200028e06a5 */
[----:B------:R-:W-:Y:S01]  /*b510*/  IADD3 R232, P5, R232, R166, RZ ;  /* 0x000000a6e8e87210 */ /* 0x000fe20007fbe0ff */
[----:B------:R-:W-:Y:S04]  /*b520*/  STL [R1+0x414], R214 ;  /* 0x000414d601007387 */ /* 0x000fe80000100800 */
[----:B------:R-:W-:Y:S04]  /*b530*/  STL [R1+0x40c], R215 ;  /* 0x00040cd701007387 */ /* 0x000fe80000100800 */
[----:B------:R-:W4:Y:S04]  /*b540*/  LDL.LU R237, [R1+0x418] ;  /* 0x0004180001ed7983 */ /* 0x000f280000300800 */
[----:B------:R-:W-:Y:S04]  /*b550*/  STL [R1+0x430], R230 ;  /* 0x000430e601007387 */ /* 0x000fe80000100800 */
[----:B------:R-:W4:Y:S04]  /*b560*/  LDL.LU R238, [R1+0x3ec] ;  /* 0x0003ec0001ee7983 */ /* 0x000f280000300800 */
[----:B------:R-:W-:Y:S01]  /*b570*/  STL [R1+0x404], R232 ;  /* 0x000404e801007387 */ /* 0x000fe20000100800 */
[----:B--2---:R-:W-:-:S05]  /*b580*/  IMAD.X R248, R248, 0x1, R165, P6 ;  /* 0x00000001f8f87824 */ /* 0x004fca00030e06a5 */
[----:B------:R0:W-:Y:S04]  /*b590*/  STL [R1+0x428], R248 ;  /* 0x000428f801007387 */ /* 0x0001e80000100800 */
[----:B0-----:R-:W2:Y:S04]  /*b5a0*/  LDL.LU R248, [R1+0x410] ;  /* 0x0004100001f87983 */ /* 0x001ea80000300800 */
[----:B------:R-:W2:Y:S04]  /*b5b0*/  LDL.LU R178, [R1+0x3e4] ;  /* 0x0003e40001b27983 */ /* 0x000ea80000300800 */
[----:B------:R-:W2:Y:S04]  /*b5c0*/  LDL.LU R179, [R1+0x408] ;  /* 0x0004080001b37983 */ /* 0x000ea80000300800 */
[----:B------:R-:W2:Y:S01]  /*b5d0*/  LDL.LU R223, [R1+0x3dc] ;  /* 0x0003dc0001df7983 */ /* 0x000ea20000300800 */
[----:B---3--:R-:W-:-:S05]  /*b5e0*/  IADD3 R247, P6, R247, R166, RZ ;  /* 0x000000a6f7f77210 */ /* 0x008fca0007fde0ff */
[----:B------:R0:W-:Y:S04]  /*b5f0*/  STL [R1+0x3fc], R247 ;  /* 0x0003fcf701007387 */ /* 0x0001e80000100800 */
[----:B------:R-:W3:Y:S04]  /*b600*/  LDL.LU R224, [R1+0x400] ;  /* 0x0004000001e07983 */ /* 0x000ee80000300800 */
[----:B------:R-:W3:Y:S04]  /*b610*/  LDL.LU R239, [R1+0x3d4] ;  /* 0x0003d40001ef7983 */ /* 0x000ee80000300800 */
[----:B------:R-:W3:Y:S04]  /*b620*/  LDL.LU R240, [R1+0x3f8] ;  /* 0x0003f80001f07983 */ /* 0x000ee80000300800 */
[----:B------:R-:W3:Y:S04]  /*b630*/  LDL.LU R180, [R1+0x3cc] ;  /* 0x0003cc0001b47983 */ /* 0x000ee80000300800 */
[----:B0-----:R-:W3:Y:S04]  /*b640*/  LDL.LU R247, [R1+0x3f0] ;  /* 0x0003f00001f77983 */ /* 0x001ee80000300800 */
[----:B------:R-:W3:Y:S04]  /*b650*/  LDL.LU R181, [R1+0x3c4] ;  /* 0x0003c40001b57983 */ /* 0x000ee80000300800 */
[----:B------:R-:W3:Y:S04]  /*b660*/  LDL.LU R225, [R1+0x3e8] ;  /* 0x0003e80001e17983 */ /* 0x000ee80000300800 */
[----:B------:R-:W3:Y:S01]  /*b670*/  LDL.LU R226, [R1+0x3b0] ;  /* 0x0003b00001e27983 */ /* 0x000ee20000300800 */
[----:B----4-:R-:W-:-:S05]  /*b680*/  IMAD.X R192, R192, 0x1, R165, P1 ;  /* 0x00000001c0c07824 */ /* 0x010fca00008e06a5 */
        /* <DEDUP_REMOVED lines=14> */
[----:B------:R-:W-:-:S05]  /*b770*/  IADD3 R193, P1, R193, R166, RZ ;  /* 0x000000a6c1c17210 */ /* 0x000fca0007f3e0ff */
[----:B------:R0:W-:Y:S04]  /*b780*/  STL [R1+0x3f4], R193 ;  /* 0x0003f4c101007387 */ /* 0x0001e80000100800 */
[----:B0-----:R-:W4:Y:S01]  /*b790*/  LDL.LU R193, [R1+0x378] ;  /* 0x0003780001c17983 */ /* 0x001f220000300800 */
[--C-:B------:R-:W-:Y:S01]  /*b7a0*/  IMAD.X R237, R237, 0x1, R165.reuse, P2 ;  /* 0x00000001eded7824 */ /* 0x100fe200010e06a5 */
[-C--:B------:R-:W-:Y:S01]  /*b7b0*/  IADD3 R238, P2, R238, R166.reuse, RZ ;  /* 0x000000a6eeee7210 */ /* 0x080fe20007f5e0ff */
[----:B--2---:R-:W-:Y:S01]  /*b7c0*/  IMAD.X R248, R248, 0x1, R165, P3 ;  /* 0x00000001f8f87824 */ /* 0x004fe200018e06a5 */
[----:B------:R-:W-:-:S04]  /*b7d0*/  IADD3 R178, P3, R178, R166, RZ ;  /* 0x000000a6b2b27210 */ /* 0x000fc80007f7e0ff */
[----:B------:R0:W-:Y:S01]  /*b7e0*/  STL [R1+0x410], R248 ;  /* 0x000410f801007387 */ /* 0x0001e20000100800 */
[----:B------:R-:W-:-:S03]  /*b7f0*/  IMAD.X R179, R179, 0x1, R165, P4 ;  /* 0x00000001b3b37824 */ /* 0x000fc600020e06a5 */
[----:B------:R-:W-:Y:S01]  /*b800*/  STL [R1+0x418], R237 ;  /* 0x000418ed01007387 */ /* 0x000fe20000100800 */
[----:B------:R-:W-:-:S03]  /*b810*/  IADD3 R223, P4, R223, R166, RZ ;  /* 0x000000a6dfdf7210 */ /* 0x000fc60007f9e0ff */
[----:B0-----:R-:W2:Y:S04]  /*b820*/  LDL.LU R248, [R1+0x39c] ;  /* 0x00039c0001f87983 */ /* 0x001ea80000300800 */
[----:B------:R-:W-:Y:S04]  /*b830*/  STL [R1+0x3ec], R238 ;  /* 0x0003ecee01007387 */ /* 0x000fe80000100800 */
[----:B------:R-:W-:Y:S04]  /*b840*/  STL [R1+0x3e4], R178 ;  /* 0x0003e4b201007387 */ /* 0x000fe80000100800 */
[----:B------:R-:W-:Y:S01]  /*b850*/  STL [R1+0x408], R179 ;  /* 0x000408b301007387 */ /* 0x000fe20000100800 */
[----:B---3--:R-:W-:-:S03]  /*b860*/  IMAD.X R224, R224, 0x1, R165, P5 ;  /* 0x00000001e0e07824 */ /* 0x008fc600028e06a5 */
[----:B------:R-:W-:Y:S01]  /*b870*/  STL [R1+0x3dc], R223 ;  /* 0x0003dcdf01007387 */ /* 0x000fe20000100800 */
[----:B------:R-:W-:-:S03]  /*b880*/  IADD3 R239, P5, R239, R166, RZ ;  /* 0x000000a6efef7210 */ /* 0x000fc60007fbe0ff */
[----:B------:R-:W-:Y:S01]  /*b890*/  STL [R1+0x400], R224 ;  /* 0x000400e001007387 */ /* 0x000fe20000100800 */
[----:B------:R-:W-:-:S03]  /*b8a0*/  IMAD.X R240, R240, 0x1, R165, P6 ;  /* 0x00000001f0f07824 */ /* 0x000fc600030e06a5 */
[----:B------:R-:W-:Y:S01]  /*b8b0*/  STL [R1+0x3d4], R239 ;  /* 0x0003d4ef01007387 */ /* 0x000fe20000100800 */
[-C--:B------:R-:W-:Y:S01]  /*b8c0*/  IADD3 R180, P6, R180, R166.reuse, RZ ;  /* 0x000000a6b4b47210 */ /* 0x080fe20007fde0ff */
[----:B------:R-:W-:Y:S01]  /*b8d0*/  IMAD.X R247, R247, 0x1, R165, P1 ;  /* 0x00000001f7f77824 */ /* 0x000fe200008e06a5 */
[----:B------:R-:W-:-:S04]  /*b8e0*/  IADD3 R181, P1, R181, R166, RZ ;  /* 0x000000a6b5b57210 */ /* 0x000fc80007f3e0ff */
[----:B------:R0:W-:Y:S01]  /*b8f0*/  STL [R1+0x3f0], R247 ;  /* 0x0003f0f701007387 */ /* 0x0001e20000100800 */
[----:B------:R-:W-:-:S03]  /*b900*/  IMAD.X R225, R225, 0x1, R165, P2 ;  /* 0x00000001e1e17824 */ /* 0x000fc600010e06a5 */
[----:B------:R-:W-:Y:S01]  /*b910*/  STL [R1+0x3f8], R240 ;  /* 0x0003f8f001007387 */ /* 0x000fe20000100800 */
[----:B------:R-:W-:-:S03]  /*b920*/  IADD3 R226, P2, R226, R166, RZ ;  /* 0x000000a6e2e27210 */ /* 0x000fc60007f5e0ff */
[----:B0-----:R-:W3:Y:S04]  /*b930*/  LDL.LU R247, [R1+0x370] ;  /* 0x0003700001f77983 */ /* 0x001ee80000300800 */
        /* <DEDUP_REMOVED lines=22> */
[----:B------:R0:W-:Y:S01]  /*baa0*/  STL [R1+0x388], R192 ;  /* 0x000388c001007387 */ /* 0x0001e20000100800 */
[----:B------:R-:W-:-:S03]  /*bab0*/  IADD3 R230, P2, R230, R166, RZ ;  /* 0x000000a6e6e67210 */ /* 0x000fc60007f5e0ff */
[----:B------:R-:W-:Y:S01]  /*bac0*/  STL [R1+0x390], R245 ;  /* 0x000390f501007387 */ /* 0x000fe20000100800 */
[----:B------:R-:W-:-:S03]  /*bad0*/  IMAD.X R232, R232, 0x1, R165, P3 ;  /* 0x00000001e8e87824 */ /* 0x000fc600018e06a5 */
[----:B0-----:R-:W4:Y:S04]  /*bae0*/  LDL.LU R192, [R1+0x394] ;  /* 0x0003940001c07983 */ /* 0x001f280000300800 */
[----:B------:R-:W-:Y:S04]  /*baf0*/  STL [R1+0x3c0], R214 ;  /* 0x0003c0d601007387 */ /* 0x000fe80000100800 */
[----:B------:R-:W-:Y:S04]  /*bb00*/  STL [R1+0x3ac], R215 ;  /* 0x0003acd701007387 */ /* 0x000fe80000100800 */
[----:B------:R0:W-:Y:S01]  /*bb10*/  STL [R1+0x3a4], R232 ;  /* 0x0003a4e801007387 */ /* 0x0001e20000100800 */
[----:B------:R-:W-:-:S03]  /*bb20*/  IADD3 R193, P3, R193, R166, RZ ;  /* 0x000000a6c1c17210 */ /* 0x000fc60007f7e0ff */
[----:B------:R-:W-:Y:S04]  /*bb30*/  STL [R1+0x380], R230 ;  /* 0x000380e601007387 */ /* 0x000fe80000100800 */
[----:B0-----:R-:W4:Y:S04]  /*bb40*/  LDL.LU R232, [R1+0x368] ;  /* 0x0003680001e87983 */ /* 0x001f280000300800 */
[----:B------:R0:W-:Y:S04]  /*bb50*/  STL [R1+0x378], R193 ;  /* 0x000378c101007387 */ /* 0x0001e80000100800 */
[----:B0-----:R-:W4:Y:S04]  /*bb60*/  LDL.LU R193, [R1+0x38c] ;  /* 0x00038c0001c17983 */ /* 0x001f280000300800 */
[----:B------:R-:W4:Y:S04]  /*bb70*/  LDL.LU R238, [R1+0x360] ;  /* 0x0003600001ee7983 */ /* 0x000f280000300800 */
[----:B------:R-:W4:Y:S04]  /*bb80*/  LDL.LU R178, [R1+0x384] ;  /* 0x0003840001b27983 */ /* 0x000f280000300800 */
[----:B------:R-:W4:Y:S01]  /*bb90*/  LDL.LU R179, [R1+0x358] ;  /* 0x0003580001b37983 */ /* 0x000f220000300800 */
[----:B--2---:R-:W-:-:S05]  /*bba0*/  IMAD.X R248, R248, 0x1, R165, P4 ;  /* 0x00000001f8f87824 */ /* 0x004fca00020e06a5 */
[----:B------:R0:W-:Y:S04]  /*bbb0*/  STL [R1+0x39c], R248 ;  /* 0x00039cf801007387 */ /* 0x0001e80000100800 */
[----:B------:R-:W2:Y:S04]  /*bbc0*/  LDL.LU R223, [R1+0x37c] ;  /* 0x00037c0001df7983 */ /* 0x000ea80000300800 */
[----:B------:R-:W2:Y:S04]  /*bbd0*/  LDL.LU R224, [R1+0x350] ;  /* 0x0003500001e07983 */ /* 0x000ea80000300800 */
[----:B------:R-:W2:Y:S04]  /*bbe0*/  LDL.LU R239, [R1+0x374] ;  /* 0x0003740001ef7983 */ /* 0x000ea80000300800 */
[----:B------:R-:W2:Y:S04]  /*bbf0*/  LDL.LU R240, [R1+0x348] ;  /* 0x0003480001f07983 */ /* 0x000ea80000300800 */
        /* <DEDUP_REMOVED lines=21> */
[----:B0-----:R-:W4:Y:S01]  /*bd50*/  LDL.LU R192, [R1+0x300] ;  /* 0x0003000001c07983 */ /* 0x001f220000300800 */
[----:B------:R-:W-:-:S05]  /*bd60*/  IADD3 R232, P5, R232, R166, RZ ;  /* 0x000000a6e8e87210 */ /* 0x000fca0007fbe0ff */
[----:B------:R0:W-:Y:S01]  /*bd70*/  STL [R1+0x368], R232 ;  /* 0x000368e801007387 */ /* 0x0001e20000100800 */
[----:B------:R-:W-:-:S03]  /*bd80*/  IMAD.X R193, R193, 0x1, R165, P6 ;  /* 0x00000001c1c17824 */ /* 0x000fc600030e06a5 */
[----:B0-----:R-:W4:Y:S04]  /*bd90*/  LDL.LU R232, [R1+0x324] ;  /* 0x0003240001e87983 */ /* 0x001f280000300800 */
[----:B------:R0:W-:Y:S04]  /*bda0*/  STL [R1+0x38c], R193 ;  /* 0x00038cc101007387 */ /* 0x0001e80000100800 */
[----:B0-----:R-:W4:Y:S01]  /*bdb0*/  LDL.LU R193, [R1+0x2f8] ;  /* 0x0002f80001c17983 */ /* 0x001f220000300800 */
[-C--:B------:R-:W-:Y:S01]  /*bdc0*/  IADD3 R238, P6, R238, R166.reuse, RZ ;  /* 0x000000a6eeee7210 */ /* 0x080fe20007fde0ff */
[----:B------:R-:W-:Y:S01]  /*bdd0*/  IMAD.X R178, R178, 0x1, R165, P1 ;  /* 0x00000001b2b27824 */ /* 0x000fe200008e06a5 */
[----:B------:R-:W-:-:S03]  /*bde0*/  IADD3 R179, P1, R179, R166, RZ ;  /* 0x000000a6b3b37210 */ /* 0x000fc60007f3e0ff */
[----:B------:R-:W-:Y:S04]  /*bdf0*/  STL [R1+0x360], R238 ;  /* 0x000360ee01007387 */ /* 0x000fe80000100800 */
[----:B------:R-:W-:Y:S04]  /*be00*/  STL [R1+0x384], R178 ;  /* 0x000384b201007387 */ /* 0x000fe80000100800 */
[----:B------:R-:W-:Y:S01]  /*be10*/  STL [R1+0x358], R179 ;  /* 0x000358b301007387 */ /* 0x000fe20000100800 */
[----:B--2---:R-:W-:Y:S01]  /*be20*/  IMAD.X R223, R223, 0x1, R165, P2 ;  /* 0x00000001dfdf7824 */ /* 0x004fe200010e06a5 */
[----:B------:R-:W-:-:S04]  /*be30*/  IADD3 R224, P2, R224, R166, RZ ;  /* 0x000000a6e0e07210 */ /* 0x000fc80007f5e0ff */
        /* <DEDUP_REMOVED lines=37> */
[----:B0-----:R-:W3:Y:S04]  /*c090*/  LDL.LU R247, [R1+0x2f0] ;  /* 0x0002f00001f77983 */ /* 0x001ee80000300800 */
[----:B------:R-:W-:Y:S04]  /*c0a0*/  STL [R1+0x33c], R245 ;  /* 0x00033cf501007387 */ /* 0x000fe80000100800 */
[----:B------:R-:W-:Y:S01]  /*c0b0*/  STL [R1+0x334], R214 ;  /* 0x000334d601007387 */ /* 0x000fe20000100800 */
[----:B----4-:R-:W-:-:S05]  /*c0c0*/  IADD3 R192, P6, R192, R166, RZ ;  /* 0x000000a6c0c07210 */ /* 0x010fca0007fde0ff */
[----:B------:R0:W-:Y:S04]  /*c0d0*/  STL [R1+0x300], R192 ;  /* 0x000300c001007387 */ /* 0x0001e80000100800 */
[----:B------:R-:W-:Y:S04]  /*c0e0*/  STL [R1+0x308], R215 ;  /* 0x000308d701007387 */ /* 0x000fe80000100800 */
[----:B0-----:R-:W4:Y:S01]  /*c0f0*/  LDL.LU R192, [R1+0x314] ;  /* 0x0003140001c07983 */ /* 0x001f220000300800 */
[----:B------:R-:W-:-:S03]  /*c100*/  IMAD.X R232, R232, 0x1, R165, P1 ;  /* 0x00000001e8e87824 */ /* 0x000fc600008e06a5 */
[----:B------:R-:W-:Y:S04]  /*c110*/  STL [R1+0x32c], R230 ;  /* 0x00032ce601007387 */ /* 0x000fe80000100800 */
[----:B------:R0:W-:Y:S01]  /*c120*/  STL [R1+0x324], R232 ;  /* 0x000324e801007387 */ /* 0x0001e20000100800 */
[----:B------:R-:W-:-:S03]  /*c130*/  IADD3 R193, P1, R193, R166, RZ ;  /* 0x000000a6c1c17210 */ /* 0x000fc60007f3e0ff */
        /* <DEDUP_REMOVED lines=30> */
[----:B0-----:R-:W3:Y:S01]  /*c320*/  LDL.LU R247, [R1+0x2ac] ;  /* 0x0002ac0001f77983 */ /* 0x001ee20000300800 */
[----:B----4-:R-:W-:-:S05]  /*c330*/  IMAD.X R192, R192, 0x1, R165, P3 ;  /* 0x00000001c0c07824 */ /* 0x010fca00018e06a5 */
[----:B------:R0:W-:Y:S04]  /*c340*/  STL [R1+0x314], R192 ;  /* 0x000314c001007387 */ /* 0x0001e80000100800 */
[----:B0-----:R-:W4:Y:S01]  /*c350*/  LDL.LU R192, [R1+0x280] ;  /* 0x0002800001c07983 */ /* 0x001f220000300800 */
[----:B------:R-:W-:Y:S01]  /*c360*/  IADD3 R232, P3, R232, R166, RZ ;  /* 0x000000a6e8e87210 */ /* 0x000fe20007f7e0ff */
[----:B------:R-:W-:-:S04]  /*c370*/  IMAD.X R238, R238, 0x1, R165, P4 ;  /* 0x00000001eeee7824 */ /* 0x000fc800020e06a5 */
[----:B------:R0:W-:Y:S01]  /*c380*/  STL [R1+0x2e8], R232 ;  /* 0x0002e8e801007387 */ /* 0x0001e20000100800 */
[-C--:B------:R-:W-:Y:S01]  /*c390*/  IADD3 R178, P4, R178, R166.reuse, RZ ;  /* 0x000000a6b2b27210 */ /* 0x080fe20007f9e0ff */
[----:B------:R-:W-:Y:S02]  /*c3a0*/  IMAD.X R179, R179, 0x1, R165, P5 ;  /* 0x00000001b3b37824 */ /* 0x000fe400028e06a5 */
[----:B0-----:R-:W4:Y:S01]  /*c3b0*/  LDL.LU R232, [R1+0x2a4] ;  /* 0x0002a40001e87983 */ /* 0x001f220000300800 */
        /* <DEDUP_REMOVED lines=9> */
[----:B------:R-:W-:Y:S04]  /*c450*/  STL [R1+0x2fc], R224 ;  /* 0x0002fce001007387 */ /* 0x000fe80000100800 */
[----:B------:R0:W-:Y:S04]  /*c460*/  STL [R1+0x2c8], R193 ;  /* 0x0002c8c101007387 */ /* 0x0001e80000100800 */
[----:B------:R-:W-:Y:S04]  /*c470*/  STL [R1+0x2d0], R239 ;  /* 0x0002d0ef01007387 */ /* 0x000fe80000100800 */
[----:B0-----:R-:W4:Y:S01]  /*c480*/  LDL.LU R193, [R1+0x278] ;  /* 0x0002780001c17983 */ /* 0x001f220000300800 */
[--C-:B------:R-:W-:Y:S01]  /*c490*/  IMAD.X R180, R180, 0x1, R165.reuse, P2 ;  /* 0x00000001b4b47824 */ /* 0x100fe200010e06a5 */
[-C--:B------:R-:W-:Y:S01]  /*c4a0*/  IADD3 R181, P2, R181, R166.reuse, RZ ;  /* 0x000000a6b5b57210 */ /* 0x080fe20007f5e0ff */
[--C-:B------:R-:W-:Y:S01]  /*c4b0*/  IMAD.X R225, R225, 0x1, R165.reuse, P3 ;  /* 0x00000001e1e17824 */ /* 0x100fe200018e06a5 */
[----:B------:R-:W-:Y:S04]  /*c4c0*/  STL [R1+0x2f4], R240 ;  /* 0x0002f4f001007387 */ /* 0x000fe80000100800 */
[----:B------:R-:W-:Y:S04]  /*c4d0*/  STL [R1+0x2ec], R180 ;  /* 0x0002ecb401007387 */ /* 0x000fe80000100800 */
[----:B------:R-:W-:Y:S04]  /*c4e0*/  STL [R1+0x2c0], R181 ;  /* 0x0002c0b501007387 */ /* 0x000fe80000100800 */
[----:B------:R-:W-:Y:S01]  /*c4f0*/  STL [R1+0x2e4], R225 ;  /* 0x0002e4e101007387 */ /* 0x000fe20000100800 */
[----:B--2---:R-:W-:Y:S01]  /*c500*/  IADD3 R226, P3, R226, R166, RZ ;  /* 0x000000a6e2e27210 */ /* 0x004fe20007f7e0ff */
[----:B------:R-:W-:-:S04]  /*c510*/  IMAD.X R241, R241, 0x1, R165, P4 ;  /* 0x00000001f1f17824 */ /* 0x000fc800020e06a5 */
        /* <DEDUP_REMOVED lines=22> */
[----:B------:R-:W-:Y:S01]  /*c680*/  STL [R1+0x290], R214 ;  /* 0x000290d601007387 */ /* 0x000fe20000100800 */
[----:B---3--:R-:W-:-:S05]  /*c690*/  IMAD.X R247, R247, 0x1, R165, P4 ;  /* 0x00000001f7f77824 */ /* 0x008fca00020e06a5 */
[----:B------:R0:W-:Y:S04]  /*c6a0*/  STL [R1+0x2ac], R247 ;  /* 0x0002acf701007387 */ /* 0x0001e80000100800 */
[----:B------:R-:W-:Y:S04]  /*c6b0*/  STL [R1+0x2b4], R215 ;  /* 0x0002b4d701007387 */ /* 0x000fe80000100800 */
[----:B0-----:R-:W3:Y:S04]  /*c6c0*/  LDL.LU R247, [R1+0x270] ;  /* 0x0002700001f77983 */ /* 0x001ee80000300800 */
[----:B------:R-:W-:Y:S01]  /*c6d0*/  STL [R1+0x288], R230 ;  /* 0x000288e601007387 */ /* 0x000fe20000100800 */
[----:B----4-:R-:W-:-:S05]  /*c6e0*/  IADD3 R192, P4, R192, R166, RZ ;  /* 0x000000a6c0c07210 */ /* 0x010fca0007f9e0ff */
[----:B------:R0:W-:Y:S04]  /*c6f0*/  STL [R1+0x280], R192 ;  /* 0x000280c001007387 */ /* 0x0001e80000100800 */
[----:B0-----:R-:W4:Y:S04]  /*c700*/  LDL.LU R192, [R1+0x294] ;  /* 0x0002940001c07983 */ /* 0x001f280000300800 */
[----:B------:R-:W4:Y:S01]  /*c710*/  LDL.LU R238, [R1+0x268] ;  /* 0x0002680001ee7983 */ /* 0x000f220000300800 */
[----:B------:R-:W-:-:S03]  /*c720*/  IMAD.X R232, R232, 0x1, R165, P5 ;  /* 0x00000001e8e87824 */ /* 0x000fc600028e06a5 */
[----:B------:R-:W4:Y:S04]  /*c730*/  LDL.LU R178, [R1+0x28c] ;  /* 0x00028c0001b27983 */ /* 0x000f280000300800 */
[----:B------:R-:W4:Y:S04]  /*c740*/  LDL.LU R179, [R1+0x260] ;  /* 0x0002600001b37983 */ /* 0x000f280000300800 */
[----:B------:R-:W-:Y:S04]  /*c750*/  STL [R1+0x2a4], R232 ;  /* 0x0002a4e801007387 */ /* 0x000fe80000100800 */
[----:B------:R-:W4:Y:S04]  /*c760*/  LDL.LU R223, [R1+0x284] ;  /* 0x0002840001df7983 */ /* 0x000f280000300800 */
[----:B------:R-:W4:Y:S04]  /*c770*/  LDL.LU R224, [R1+0x258] ;  /* 0x0002580001e07983 */ /* 0x000f280000300800 */
[----:B------:R-:W4:Y:S04]  /*c780*/  LDL.LU R239, [R1+0x27c] ;  /* 0x00027c0001ef7983 */ /* 0x000f280000300800 */
[----:B------:R-:W4:Y:S04]  /*c790*/  LDL.LU R240, [R1+0x250] ;  /* 0x0002500001f07983 */ /* 0x000f280000300800 */
[----:B------:R-:W4:Y:S04]  /*c7a0*/  LDL.LU R180, [R1+0x274] ;  /* 0x0002740001b47983 */ /* 0x000f280000300800 */
[----:B------:R-:W4:Y:S01]  /*c7b0*/  LDL.LU R181, [R1+0x248] ;  /* 0x0002480001b57983 */ /* 0x000f220000300800 */
[----:B------:R-:W-:-:S03]  /*c7c0*/  IADD3 R193, P5, R193, R166, RZ ;  /* 0x000000a6c1c17210 */ /* 0x000fc60007fbe0ff */
        /* <DEDUP_REMOVED lines=18> */
[----:B0-----:R-:W2:Y:S01]  /*c8f0*/  LDL.LU R248, [R1+0x208] ;  /* 0x0002080001f87983 */ /* 0x001ea20000300800 */
[----:B---3--:R-:W-:-:S05]  /*c900*/  IADD3 R247, P6, R247, R166, RZ ;  /* 0x000000a6f7f77210 */ /* 0x008fca0007fde0ff */
[----:B------:R0:W-:Y:S04]  /*c910*/  STL [R1+0x270], R247 ;  /* 0x000270f701007387 */ /* 0x0001e80000100800 */
[----:B0-----:R-:W3:Y:S01]  /*c920*/  LDL.LU R247, [R1+0x22c] ;  /* 0x00022c0001f77983 */ /* 0x001ee20000300800 */
[----:B----4-:R-:W-:Y:S01]  /*c930*/  IMAD.X R192, R192, 0x1, R165, P1 ;  /* 0x00000001c0c07824 */ /* 0x010fe200008e06a5 */
[----:B------:R-:W-:-:S04]  /*c940*/  IADD3 R238, P1, R238, R166, RZ ;  /* 0x000000a6eeee7210 */ /* 0x000fc80007f3e0ff */
[----:B------:R0:W-:Y:S01]  /*c950*/  STL [R1+0x294], R192 ;  /* 0x000294c001007387 */ /* 0x0001e20000100800 */
[--C-:B------:R-:W-:Y:S01]  /*c960*/  IMAD.X R178, R178, 0x1, R165.reuse, P2 ;  /* 0x00000001b2b27824 */ /* 0x100fe200010e06a5 */
[----:B------:R-:W-:Y:S02]  /*c970*/  IADD3 R179, P2, R179, R166, RZ ;  /* 0x000000a6b3b37210 */ /* 0x000fe40007f5e0ff */
[----:B0-----:R-:W4:Y:S01]  /*c980*/  LDL.LU R192, [R1+0x200] ;  /* 0x0002000001c07983 */ /* 0x001f220000300800 */
        /* <DEDUP_REMOVED lines=36> */
[----:B------:R0:W-:Y:S04]  /*cbd0*/  STL [R1+0x218], R193 ;  /* 0x000218c101007387 */ /* 0x0001e80000100800 */
[----:B------:R-:W-:Y:S04]  /*cbe0*/  STL [R1+0x220], R245 ;  /* 0x000220f501007387 */ /* 0x000fe80000100800 */
[----:B0-----:R-:W4:Y:S01]  /*cbf0*/  LDL.LU R193, [R1+0x224] ;  /* 0x0002240001c17983 */ /* 0x001f220000300800 */
[----:B------:R-:W-:-:S02]  /*cc00*/  IMAD.X R215, R215, 0x1, R165, P6 ;  /* 0x00000001d7d77824 */ /* 0x000fc400030e06a5 */
[----:B------:R-:W-:Y:S01]  /*cc10*/  IMAD.X R232, R232, 0x1, R165, P1 ;  /* 0x00000001e8e87824 */ /* 0x000fe200008e06a5 */
[-C--:B------:R-:W-:Y:S01]  /*cc20*/  IADD3 R230, P6, R230, R166.reuse, RZ ;  /* 0x000000a6e6e67210 */ /* 0x080fe20007fde0ff */
[----:B------:R-:W-:Y:S04]  /*cc30*/  STL [R1+0x244], R214 ;  /* 0x000244d601007387 */ /* 0x000fe80000100800 */
[----:B------:R-:W-:Y:S01]  /*cc40*/  STL [R1+0x23c], R215 ;  /* 0x00023cd701007387 */ /* 0x000fe20000100800 */
[----:B--2---:R-:W-:-:S05]  /*cc50*/  IADD3 R248, P1, R248, R166, RZ ;  /* 0x000000a6f8f87210 */ /* 0x004fca0007f3e0ff */
[----:B------:R0:W-:Y:S04]  /*cc60*/  STL [R1+0x208], R248 ;  /* 0x000208f801007387 */ /* 0x0001e80000100800 */
[----:B------:R-:W-:Y:S04]  /*cc70*/  STL [R1+0x210], R230 ;  /* 0x000210e601007387 */ /* 0x000fe80000100800 */
[----:B0-----:R-:W2:Y:S04]  /*cc80*/  LDL.LU R248, [R1+0x1f8] ;  /* 0x0001f80001f87983 */ /* 0x001ea80000300800 */
[----:B------:R-:W-:Y:S01]  /*cc90*/  STL [R1+0x234], R232 ;  /* 0x000234e801007387 */ /* 0x000fe20000100800 */
[----:B---3--:R-:W-:-:S05]  /*cca0*/  IMAD.X R247, R247, 0x1, R165, P2 ;  /* 0x00000001f7f77824 */ /* 0x008fca00010e06a5 */
[----:B------:R0:W-:Y:S04]  /*ccb0*/  STL [R1+0x22c], R247 ;  /* 0x00022cf701007387 */ /* 0x0001e80000100800 */
[----:B0-----:R-:W3:Y:S04]  /*ccc0*/  LDL.LU R247, [R1+0x21c] ;  /* 0x00021c0001f77983 */ /* 0x001ee80000300800 */
[----:B------:R-:W3:Y:S04]  /*ccd0*/  LDL.LU R237, [R1+0x1f0] ;  /* 0x0001f00001ed7983 */ /* 0x000ee80000300800 */
[----:B------:R-:W3:Y:S04]  /*cce0*/  LDL.LU R238, [R1+0x214] ;  /* 0x0002140001ee7983 */ /* 0x000ee80000300800 */
[----:B------:R-:W3:Y:S01]  /*ccf0*/  LDL.LU R178, [R1+0x1e8] ;  /* 0x0001e80001b27983 */ /* 0x000ee20000300800 */
[----:B----4-:R-:W-:-:S05]  /*cd00*/  IADD3 R192, P2, R192, R166, RZ ;  /* 0x000000a6c0c07210 */ /* 0x010fca0007f5e0ff */
        /* <DEDUP_REMOVED lines=21> */
[----:B------:R-:W4:Y:S01]  /*ce60*/  LDL.LU R230, [R1+0x1bc] ;  /* 0x0001bc0001e67983 */ /* 0x000f220000300800 */
[----:B------:R-:W-:-:S03]  /*ce70*/  IMAD.X R193, R193, 0x1, R165, P3 ;  /* 0x00000001c1c17824 */ /* 0x000fc600018e06a5 */
[----:B------:R-:W4:Y:S04]  /*ce80*/  LDL.LU R232, [R1+0x190] ;  /* 0x0001900001e87983 */ /* 0x000f280000300800 */
[----:B------:R0:W-:Y:S04]  /*ce90*/  STL [R1+0x224], R193 ;  /* 0x000224c101007387 */ /* 0x0001e80000100800 */
[----:B0-----:R-:W4:Y:S01]  /*cea0*/  LDL.LU R193, [R1+0x1b4] ;  /* 0x0001b40001c17983 */ /* 0x001f220000300800 */
[----:B--2---:R-:W-:-:S05]  /*ceb0*/  IADD3 R248, P3, R248, R166, RZ ;  /* 0x000000a6f8f87210 */ /* 0x004fca0007f7e0ff */
[----:B------:R0:W-:Y:S04]  /*cec0*/  STL [R1+0x1f8], R248 ;  /* 0x0001f8f801007387 */ /* 0x0001e80000100800 */
[----:B0-----:R-:W2:Y:S01]  /*ced0*/  LDL.LU R248, [R1+0x188] ;  /* 0x0001880001f87983 */ /* 0x001ea20000300800 */
[----:B---3--:R-:W-:Y:S01]  /*cee0*/  IMAD.X R247, R247, 0x1, R165, P4 ;  /* 0x00000001f7f77824 */ /* 0x008fe200020e06a5 */
[----:B------:R-:W-:-:S04]  /*cef0*/  IADD3 R237, P4, R237, R166, RZ ;  /* 0x000000a6eded7210 */ /* 0x000fc80007f9e0ff */
[----:B------:R0:W-:Y:S01]  /*cf00*/  STL [R1+0x21c], R247 ;  /* 0x00021cf701007387 */ /* 0x0001e20000100800 */
[--C-:B------:R-:W-:Y:S01]  /*cf10*/  IMAD.X R238, R238, 0x1, R165.reuse, P5 ;  /* 0x00000001eeee7824 */ /* 0x100fe200028e06a5 */
[----:B------:R-:W-:Y:S02]  /*cf20*/  IADD3 R178, P5, R178, R166, RZ ;  /* 0x000000a6b2b27210 */ /* 0x000fe40007fbe0ff */
        /* <DEDUP_REMOVED lines=40> */
[----:B------:R0:W-:Y:S01]  /*d1b0*/  STL [R1+0x1c4], R192 ;  /* 0x0001c4c001007387 */ /* 0x0001e20000100800 */
[----:B------:R-:W-:-:S03]  /*d1c0*/  IMAD.X R230, R230, 0x1, R165, P4 ;  /* 0x00000001e6e67824 */ /* 0x000fc600020e06a5 */
[----:B------:R-:W-:Y:S04]  /*d1d0*/  STL [R1+0x1cc], R245 ;  /* 0x0001ccf501007387 */ /* 0x000fe80000100800 */
[----:B0-----:R-:W4:Y:S04]  /*d1e0*/  LDL.LU R192, [R1+0x180] ;  /* 0x0001800001c07983 */ /* 0x001f280000300800 */
[----:B------:R-:W-:Y:S01]  /*d1f0*/  STL [R1+0x1a0], R214 ;  /* 0x0001a0d601007387 */ /* 0x000fe20000100800 */
[----:B------:R-:W-:-:S03]  /*d200*/  IMAD.X R193, R193, 0x1, R165, P5 ;  /* 0x00000001c1c17824 */ /* 0x000fc600028e06a5 */
[----:B------:R-:W-:Y:S04]  /*d210*/  STL [R1+0x198], R215 ;  /* 0x000198d701007387 */ /* 0x000fe80000100800 */
[----:B------:R0:W-:Y:S04]  /*d220*/  STL [R1+0x1b4], R193 ;  /* 0x0001b4c101007387 */ /* 0x0001e80000100800 */
[----:B------:R-:W-:Y:S04]  /*d230*/  STL [R1+0x1bc], R230 ;  /* 0x0001bce601007387 */ /* 0x000fe80000100800 */
[----:B0-----:R-:W4:Y:S01]  /*d240*/  LDL.LU R193, [R1+0x1a4] ;  /* 0x0001a40001c17983 */ /* 0x001f220000300800 */
[----:B------:R-:W-:-:S05]  /*d250*/  IADD3 R232, P4, R232, R166, RZ ;  /* 0x000000a6e8e87210 */ /* 0x000fca0007f9e0ff */
[----:B------:R-:W-:Y:S01]  /*d260*/  STL [R1+0x190], R232 ;  /* 0x000190e801007387 */ /* 0x000fe20000100800 */
[----:B--2---:R-:W-:-:S05]  /*d270*/  IADD3 R248, P5, R248, R166, RZ ;  /* 0x000000a6f8f87210 */ /* 0x004fca0007fbe0ff */
[----:B------:R0:W-:Y:S04]  /*d280*/  STL [R1+0x188], R248 ;  /* 0x000188f801007387 */ /* 0x0001e80000100800 */
[----:B0-----:R-:W2:Y:S04]  /*d290*/  LDL.LU R248, [R1+0x178] ;  /* 0x0001780001f87983 */ /* 0x001ea80000300800 */
[----:B------:R-:W2:Y:S04]  /*d2a0*/  LDL.LU R237, [R1+0x19c] ;  /* 0x00019c0001ed7983 */ /* 0x000ea80000300800 */
[----:B------:R-:W2:Y:S04]  /*d2b0*/  LDL.LU R238, [R1+0x170] ;  /* 0x0001700001ee7983 */ /* 0x000ea80000300800 */
[----:B------:R-:W2:Y:S01]  /*d2c0*/  LDL.LU R178, [R1+0x194] ;  /* 0x0001940001b27983 */ /* 0x000ea20000300800 */
[----:B---3--:R-:W-:-:S05]  /*d2d0*/  IMAD.X R247, R247, 0x1, R165, P6 ;  /* 0x00000001f7f77824 */ /* 0x008fca00030e06a5 */
        /* <DEDUP_REMOVED lines=22> */
[----:B0-----:R-:W3:Y:S01]  /*d440*/  LDL.LU R247, [R1+0x13c] ;  /* 0x00013c0001f77983 */ /* 0x001ee20000300800 */
[----:B----4-:R-:W-:-:S05]  /*d450*/  IADD3 R192, P6, R192, R166, RZ ;  /* 0x000000a6c0c07210 */ /* 0x010fca0007fde0ff */
[----:B------:R0:W-:Y:S04]  /*d460*/  STL [R1+0x180], R192 ;  /* 0x000180c001007387 */ /* 0x0001e80000100800 */
[----:B0-----:R-:W4:Y:S01]  /*d470*/  LDL.LU R192, [R1+0x110] ;  /* 0x0001100001c07983 */ /* 0x001f220000300800 */
[----:B------:R-:W-:-:S05]  /*d480*/  IMAD.X R193, R193, 0x1, R165, P1 ;  /* 0x00000001c1c17824 */ /* 0x000fca00008e06a5 */
[----:B------:R0:W-:Y:S04]  /*d490*/  STL [R1+0x1a4], R193 ;  /* 0x0001a4c101007387 */ /* 0x0001e80000100800 */
[----:B0-----:R-:W4:Y:S01]  /*d4a0*/  LDL.LU R193, [R1+0x134] ;  /* 0x0001340001c17983 */ /* 0x001f220000300800 */
[----:B--2---:R-:W-:Y:S01]  /*d4b0*/  IADD3 R248, P1, R248, R166, RZ ;  /* 0x000000a6f8f87210 */ /* 0x004fe20007f3e0ff */
[----:B------:R-:W-:-:S04]  /*d4c0*/  IMAD.X R237, R237, 0x1, R165, P2 ;  /* 0x00000001eded7824 */ /* 0x000fc800010e06a5 */
[----:B------:R0:W-:Y:S01]  /*d4d0*/  STL [R1+0x178], R248 ;  /* 0x000178f801007387 */ /* 0x0001e20000100800 */
[-C--:B------:R-:W-:Y:S01]  /*d4e0*/  IADD3 R238, P2, R238, R166.reuse, RZ ;  /* 0x000000a6eeee7210 */ /* 0x080fe20007f5e0ff */
[--C-:B------:R-:W-:Y:S02]  /*d4f0*/  IMAD.X R178, R178, 0x1, R165.reuse, P3 ;  /* 0x00000001b2b27824 */ /* 0x100fe400018e06a5 */
[----:B0-----:R-:W2:Y:S04]  /*d500*/  LDL.LU R248, [R1+0x108] ;  /* 0x0001080001f87983 */ /* 0x001ea80000300800 */
[----:B------:R-:W-:Y:S04]  /*d510*/  STL [R1+0x19c], R237 ;  /* 0x00019ced01007387 */ /* 0x000fe80000100800 */
[----:B------:R-:W-:Y:S04]  /*d520*/  STL [R1+0x170], R238 ;  /* 0x000170ee01007387 */ /* 0x000fe80000100800 */
[----:B------:R-:W-:Y:S01]  /*d530*/  STL [R1+0x194], R178 ;  /* 0x000194b201007387 */ /* 0x000fe20000100800 */
[----:B---3--:R-:W-:Y:S01]  /*d540*/  IADD3 R179, P3, R179, R166, RZ ;  /* 0x000000a6b3b37210 */ /* 0x008fe20007f7e0ff */
        /* <DEDUP_REMOVED lines=41> */
[----:B----4-:R-:W-:-:S05]  /*d7e0*/  IADD3 R192, P2, R192, R166, RZ ;  /* 0x000000a6c0c07210 */ /* 0x010fca0007f5e0ff */
[----:B------:R0:W-:Y:S04]  /*d7f0*/  STL [R1+0x110], R192 ;  /* 0x000110c001007387 */ /* 0x0001e80000100800 */
[----:B------:R-:W-:Y:S04]  /*d800*/  STL [R1+0x118], R232 ;  /* 0x000118e801007387 */ /* 0x000fe80000100800 */
[----:B0-----:R-:W3:Y:S04]  /*d810*/  LDL.LU R192, [R1+0x12c] ;  /* 0x00012c0001c07983 */ /* 0x001ee80000300800 */
[----:B------:R-:W-:Y:S01]  /*d820*/  STL [R1+0x13c], R247 ;  /* 0x00013cf701007387 */ /* 0x000fe20000100800 */
[----:B------:R-:W-:-:S05]  /*d830*/  IMAD.X R193, R193, 0x1, R165, P3 ;  /* 0x00000001c1c17824 */ /* 0x000fca00018e06a5 */
[----:B------:R0:W-:Y:S04]  /*d840*/  STL [R1+0x134], R193 ;  /* 0x000134c101007387 */ /* 0x0001e80000100800 */
[----:B0-----:R-:W4:Y:S04]  /*d850*/  LDL.LU R193, [R1+0x100] ;  /* 0x0001000001c17983 */ /* 0x001f280000300800 */
[----:B------:R-:W4:Y:S04]  /*d860*/  LDL.LU R222, [R1+0x124] ;  /* 0x0001240001de7983 */ /* 0x000f280000300800 */
[----:B------:R-:W4:Y:S04]  /*d870*/  LDL.LU R237, [R1+0xf8] ;  /* 0x0000f80001ed7983 */ /* 0x000f280000300800 */
[----:B------:R-:W4:Y:S01]  /*d880*/  LDL.LU R238, [R1+0x11c] ;  /* 0x00011c0001ee7983 */ /* 0x000f220000300800 */
[----:B------:R-:W-:Y:S01]  /*d890*/  UMOV UR26, UR18 ;  /* 0x00000012001a7c82 */ /* 0x000fe20008000000 */
[----:B------:R-:W-:Y:S01]  /*d8a0*/  UMOV UR27, UR19 ;  /* 0x00000013001b7c82 */ /* 0x000fe20008000000 */
[----:B------:R-:W-:Y:S01]  /*d8b0*/  UMOV UR30, UR22 ;  /* 0x00000016001e7c82 */ /* 0x000fe20008000000 */
[----:B------:R-:W-:Y:S01]  /*d8c0*/  UMOV UR31, UR23 ;  /* 0x00000017001f7c82 */ /* 0x000fe20008000000 */
[----:B------:R-:W-:Y:S04]  /*d8d0*/  HGMMA.64x64x16.F32 R88, gdesc[UR24].tnspA, R88 ;  /* 0x20e00000185879f0 */ /* 0x000fe80008700858 */
[----:B------:R-:W-:Y:S01]  /*d8e0*/  HGMMA.64x64x16.F32 R56, gdesc[UR28].tnspA, R56 ;  /* 0x20e000001c3879f0 */ /* 0x000fe20008700838 */
[----:B--2---:R-:W-:-:S05]  /*d8f0*/  IADD3 R248, P3, R248, UR5, RZ ;  /* 0x00000005f8f87c10 */ /* 0x004fca000ff7e0ff */
        /* <DEDUP_REMOVED lines=24> */
[----:B0-----:R-:W2:Y:S01]  /*da80*/  LDL.LU R248, [R1+0x9c] ;  /* 0x00009c0001f87983 */ /* 0x001ea20000300800 */
[----:B---3--:R-:W-:-:S05]  /*da90*/  IMAD.X R192, R192, 0x1, R165, P4 ;  /* 0x00000001c0c07824 */ /* 0x008fca00020e06a5 */
[----:B------:R0:W-:Y:S04]  /*daa0*/  STL [R1+0x12c], R192 ;  /* 0x00012cc001007387 */ /* 0x0001e80000100800 */
[----:B0-----:R-:W3:Y:S01]  /*dab0*/  LDL.LU R192, [R1+0x8c] ;  /* 0x00008c0001c07983 */ /* 0x001ee20000300800 */
[----:B----4-:R-:W-:-:S05]  /*dac0*/  IADD3 R193, P4, R193, UR5, RZ ;  /* 0x00000005c1c17c10 */ /* 0x010fca000ff9e0ff */
[----:B------:R0:W-:Y:S04]  /*dad0*/  STL [R1+0x100], R193 ;  /* 0x000100c101007387 */ /* 0x0001e80000100800 */
[----:B0-----:R-:W4:Y:S01]  /*dae0*/  LDL.LU R193, [R1+0x68] ;  /* 0x0000680001c17983 */ /* 0x001f220000300800 */
[----:B------:R-:W-:Y:S01]  /*daf0*/  UMOV UR34, UR10 ;  /* 0x0000000a00227c82 */ /* 0x000fe20008000000 */
[----:B------:R-:W-:Y:S02]  /*db00*/  UMOV UR35, UR11 ;  /* 0x0000000b00237c82 */ /* 0x000fe40008000000 */
[----:B------:R-:W-:Y:S01]  /*db10*/  HGMMA.64x64x16.F32 R56, gdesc[UR32].tnspA, R56 ;  /* 0x20e00000203879f0 */ /* 0x000fe20008700838 */
[----:B------:R-:W-:Y:S01]  /*db20*/  UMOV UR38, UR14 ;  /* 0x0000000e00267c82 */ /* 0x000fe20008000000 */
[----:B------:R-:W-:Y:S01]  /*db30*/  UMOV UR39, UR15 ;  /* 0x0000000f00277c82 */ /* 0x000fe20008000000 */
[--C-:B------:R-:W-:Y:S01]  /*db40*/  IMAD.X R222, R222, 0x1, R165.reuse, P5 ;  /* 0x00000001dede7824 */ /* 0x100fe200028e06a5 */
[----:B------:R-:W-:Y:S01]  /*db50*/  IADD3 R237, P5, R237, UR5, RZ ;  /* 0x00000005eded7c10 */ /* 0x000fe2000ffbe0ff */
[----:B------:R-:W-:-:S03]  /*db60*/  IMAD.X R238, R238, 0x1, R165, P6 ;  /* 0x00000001eeee7824 */ /* 0x000fc600030e06a5 */
[----:B------:R-:W-:Y:S04]  /*db70*/  STL [R1+0x124], R222 ;  /* 0x000124de01007387 */ /* 0x000fe80000100800 */
[----:B------:R-:W-:Y:S04]  /*db80*/  STL [R1+0xf8], R237 ;  /* 0x0000f8ed01007387 */ /* 0x000fe80000100800 */
[----:B------:R-:W-:Y:S01]  /*db90*/  STL [R1+0x11c], R238 ;  /* 0x00011cee01007387 */ /* 0x000fe20000100800 */
[----:B------:R-:W-:Y:S01]  /*dba0*/  HGMMA.64x64x16.F32 R56, gdesc[UR36].tnspA, R56 ;  /* 0x20e00000243879f0 */ /* 0x000fe20008700838 */
[----:B------:R-:W-:Y:S01]  /*dbb0*/  UMOV UR42, UR18 ;  /* 0x00000012002a7c82 */ /* 0x000fe20008000000 */
[----:B------:R-:W-:Y:S01]  /*dbc0*/  UMOV UR43, UR19 ;  /* 0x00000013002b7c82 */ /* 0x000fe20008000000 */
[----:B------:R-:W-:Y:S01]  /*dbd0*/  UMOV UR46, UR22 ;  /* 0x00000016002e7c82 */ /* 0x000fe20008000000 */
[----:B------:R-:W-:Y:S01]  /*dbe0*/  UMOV UR47, UR23 ;  /* 0x00000017002f7c82 */ /* 0x000fe20008000000 */
[----:B--2---:R-:W-:Y:S01]  /*dbf0*/  IADD3 R178, P6, R178, UR5, RZ ;  /* 0x00000005b2b27c10 */ /* 0x004fe2000ffde0ff */
[----:B------:R-:W-:-:S04]  /*dc00*/  IMAD.X R179, R179, 0x1, R165, P1 ;  /* 0x00000001b3b37824 */ /* 0x000fc800008e06a5 */
[----:B------:R-:W-:Y:S01]  /*dc10*/  STL [R1+0xf0], R178 ;  /* 0x0000f0b201007387 */ /* 0x000fe20000100800 */
[----:B------:R-:W-:-:S03]  /*dc20*/  IADD3 R223, P1, R223, UR5, RZ ;  /* 0x00000005dfdf7c10 */ /* 0x000fc6000ff3e0ff */
[----:B------:R-:W-:Y:S01]  /*dc30*/  STL [R1+0x114], R179 ;  /* 0x000114b301007387 */ /* 0x000fe20000100800 */
[----:B------:R-:W-:-:S03]  /*dc40*/  IMAD.X R224, R224, 0x1, R165, P2 ;  /* 0x00000001e0e07824 */ /* 0x000fc600010e06a5 */
[----:B------:R-:W-:Y:S01]  /*dc50*/  STL [R1+0xe8], R223 ;  /* 0x0000e8df01007387 */ /* 0x000fe20000100800 */
[----:B------:R-:W-:-:S03]  /*dc60*/  IADD3 R239, P2, R239, UR5, RZ ;  /* 0x00000005efef7c10 */ /* 0x000fc6000ff5e0ff */
[----:B------:R-:W-:Y:S01]  /*dc70*/  STL [R1+0x10c], R224 ;  /* 0x00010ce001007387 */ /* 0x000fe20000100800 */
[----:B------:R-:W-:-:S03]  /*dc80*/  IADD3.X R240, R240, UR60, RZ, P3, !PT ;  /* 0x0000003cf0f07c10 */ /* 0x000fc60009ffe4ff */
[----:B------:R-:W-:Y:S01]  /*dc90*/  STL [R1+0xe0], R239 ;  /* 0x0000e0ef01007387 */ /* 0x000fe20000100800 */
[----:B------:R-:W-:Y:S01]  /*dca0*/  HGMMA.64x64x16.F32 R56, gdesc[UR40].tnspA, R56 ;  /* 0x20e00000283879f0 */ /* 0x000fe20008700838 */
[----:B------:R-:W-:Y:S02]  /*dcb0*/  IADD3 R180, P3, R180, UR5, RZ ;  /* 0x00000005b4b47c10 */ /* 0x000fe4000ff7e0ff */
[----:B------:R-:W-:Y:S01]  /*dcc0*/  STL [R1+0x104], R240 ;  /* 0x000104f001007387 */ /* 0x000fe20000100800 */
[----:B------:R-:W-:Y:S01]  /*dcd0*/  HGMMA.64x64x16.F32 R24, gdesc[UR44].tnspA, R24 ;  /* 0x20e000002c1879f0 */ /* 0x000fe20008700818 */
[----:B------:R-:W-:Y:S02]  /*dce0*/  IADD3.X R181, R181, UR60, RZ, P4, !PT ;  /* 0x0000003cb5b57c10 */ /* 0x000fe4000a7fe4ff */
[----:B------:R-:W-:Y:S01]  /*dcf0*/  STL [R1+0xd8], R180 ;  /* 0x0000d8b401007387 */ /* 0x000fe20000100800 */
[----:B------:R-:W-:-:S03]  /*dd00*/  IADD3 R225, P4, R225, UR5, RZ ;  /* 0x00000005e1e17c10 */ /* 0x000fc6000ff9e0ff */
[----:B------:R-:W-:Y:S01]  /*dd10*/  STL [R1+0xfc], R181 ;  /* 0x0000fcb501007387 */ /* 0x000fe20000100800 */
[----:B------:R-:W-:-:S03]  /*dd20*/  IADD3.X R226, R226, UR60, RZ, P5, !PT ;  /* 0x0000003ce2e27c10 */ /* 0x000fc6000affe4ff */
        /* <DEDUP_REMOVED lines=27> */
[----:B------:R-:W-:Y:S02]  /*dee0*/  IADD3.X R3, R3, UR60, RZ, P3, !PT ;  /* 0x0000003c03037c10 */ /* 0x000fe40009ffe4ff */
[----:B------:R-:W-:Y:S01]  /*def0*/  IADD3.X R248, R248, UR60, RZ, P6, !PT ;  /* 0x0000003cf8f87c10 */ /* 0x000fe2000b7fe4ff */
[----:B------:R-:W-:Y:S01]  /*df00*/  STL [R1+0x8], R247 ;  /* 0x000008f701007387 */ /* 0x000fe20000100800 */
[----:B------:R-:W-:-:S03]  /*df10*/  IADD3.X R2, R2, UR60, RZ, P4, !PT ;  /* 0x0000003c02027c10 */ /* 0x000fc6000a7fe4ff */
[----:B------:R-:W-:Y:S01]  /*df20*/  STL [R1+0x9c], R248 ;  /* 0x00009cf801007387 */ /* 0x000fe20000100800 */
[----:B------:R-:W-:Y:S02]  /*df30*/  IADD3.X R0, R0, UR60, RZ, P5, !PT ;  /* 0x0000003c00007c10 */ /* 0x000fe4000affe4ff */
[----:B---3--:R-:W-:-:S05]  /*df40*/  IADD3.X R192, R192, UR60, RZ, P1, !PT ;  /* 0x0000003cc0c07c10 */ /* 0x008fca0008ffe4ff */
[----:B------:R-:W-:Y:S04]  /*df50*/  STL [R1+0x8c], R192 ;  /* 0x00008cc001007387 */ /* 0x000fe80000100800 */
[----:B------:R0:W-:Y:S01]  /*df60*/  STL [R1+0x58], R3 ;  /* 0x0000580301007387 */ /* 0x0001e20000100800 */
[----:B----4-:R-:W-:-:S05]  /*df70*/  IADD3.X R193, R193, UR60, RZ, P2, !PT ;  /* 0x0000003cc1c17c10 */ /* 0x010fca00097fe4ff */
[----:B------:R-:W-:Y:S04]  /*df80*/  STL [R1+0x68], R193 ;  /* 0x000068c101007387 */ /* 0x000fe80000100800 */
[----:B0-----:R0:W5:Y:S04]  /*df90*/  LDL.LU R3, [R1+0x568] ;  /* 0x0005680001037983 */ /* 0x0011680000300800 */
[----:B------:R1:W-:Y:S04]  /*dfa0*/  STL [R1+0x2c], R2 ;  /* 0x00002c0201007387 */ /* 0x0003e80000100800 */
[----:B-1----:R0:W5:Y:S04]  /*dfb0*/  LDL.LU R2, [R1+0x564] ;  /* 0x0005640001027983 */ /* 0x0021680000300800 */
[----:B------:R1:W-:Y:S04]  /*dfc0*/  STL [R1], R0 ;  /* 0x0000000001007387 */ /* 0x0003e80000100800 */
[----:B-1----:R0:W5:Y:S01]  /*dfd0*/  LDL.LU R0, [R1+0x560] ;  /* 0x0005600001007983 */ /* 0x0021620000300800 */
[----:B------:R-:W-:Y:S01]  /*dfe0*/  UMOV UR50, UR10 ;  /* 0x0000000a00327c82 */ /* 0x000fe20008000000 */
[----:B------:R-:W-:-:S02]  /*dff0*/  UMOV UR51, UR11 ;  /* 0x0000000b00337c82 */ /* 0x000fc40008000000 */
[----:B------:R-:W-:Y:S01]  /*e000*/  HGMMA.64x64x16.F32 R24, gdesc[UR48].tnspA, R24 ;  /* 0x20e00000301879f0 */ /* 0x000fe20008700818 */
[----:B------:R-:W-:Y:S01]  /*e010*/  UMOV UR54, UR14 ;  /* 0x0000000e00367c82 */ /* 0x000fe20008000000 */
[----:B------:R-:W-:Y:S02]  /*e020*/  UMOV UR55, UR15 ;  /* 0x0000000f00377c82 */ /* 0x000fe40008000000 */
[----:B------:R-:W-:Y:S01]  /*e030*/  HGMMA.64x64x16.F32 R24, gdesc[UR52].tnspA, R24 ;  /* 0x20e00000341879f0 */ /* 0x000fe20008700818 */
[----:B------:R-:W-:Y:S01]  /*e040*/  UMOV UR58, UR18 ;  /* 0x00000012003a7c82 */ /* 0x000fe20008000000 */
[----:B------:R-:W-:Y:S01]  /*e050*/  UMOV UR59, UR19 ;  /* 0x00000013003b7c82 */ /* 0x000fe20008000000 */
[----:B------:R-:W-:Y:S01]  /*e060*/  IADD3 R188, P0, R188, R166, RZ ;  /* 0x000000a6bcbc7210 */ /* 0x000fe20007f1e0ff */
[----:B------:R-:W-:Y:S01]  /*e070*/  VIADD R6, R6, 0x1 ;  /* 0x0000000106067836 */ /* 0x000fe20000000000 */
[----:B------:R-:W-:Y:S02]  /*e080*/  IADD3 R243, P6, R243, UR5, RZ ;  /* 0x00000005f3f37c10 */ /* 0x000fe4000ffde0ff */
[----:B------:R-:W-:Y:S01]  /*e090*/  IADD3 R229, P1, R229, UR5, RZ ;  /* 0x00000005e5e57c10 */ /* 0x000fe2000ff3e0ff */
[----:B------:R-:W-:Y:S01]  /*e0a0*/  IMAD.X R189, R189, 0x1, R165, P0 ;  /* 0x00000001bdbd7824 */ /* 0x000fe200000e06a5 */
[----:B------:R-:W-:-:S02]  /*e0b0*/  IADD3 R164, P2, R164, UR5, RZ ;  /* 0x00000005a4a47c10 */ /* 0x000fc4000ff5e0ff */
[----:B------:R-:W-:Y:S02]  /*e0c0*/  IADD3 R163, P3, R163, UR5, RZ ;  /* 0x00000005a3a37c10 */ /* 0x000fe4000ff7e0ff */
[----:B------:R-:W-:Y:S01]  /*e0d0*/  IADD3 R162, P4, R162, UR5, RZ ;  /* 0x00000005a2a27c10 */ /* 0x000fe2000ff9e0ff */
[----:B------:R-:W-:Y:S01]  /*e0e0*/  HGMMA.64x64x16.F32 R24, gdesc[UR56].tnspA, R24, gsb0 ;  /* 0x20e00000381879f0 */ /* 0x000fe20008000818 */
[----:B------:R-:W-:Y:S02]  /*e0f0*/  ISETP.NE.U32.AND P0, PT, R6, R167, PT ;  /* 0x000000a70600720c */ /* 0x000fe40003f05070 */
[----:B------:R-:W-:Y:S02]  /*e100*/  IADD3.X R231, R231, UR60, RZ, P6, !PT ;  /* 0x0000003ce7e77c10 */ /* 0x000fe4000b7fe4ff */
[----:B------:R-:W-:Y:S02]  /*e110*/  IADD3.X R219, R219, UR60, RZ, P1, !PT ;  /* 0x0000003cdbdb7c10 */ /* 0x000fe40008ffe4ff */
[----:B------:R-:W-:-:S02]  /*e120*/  IADD3.X R19, R19, UR60, RZ, P2, !PT ;  /* 0x0000003c13137c10 */ /* 0x000fc400097fe4ff */
[----:B------:R-:W-:Y:S02]  /*e130*/  IADD3.X R17, R17, UR60, RZ, P3, !PT ;  /* 0x0000003c11117c10 */ /* 0x000fe40009ffe4ff */
[----:B------:R-:W-:Y:S02]  /*e140*/  IADD3.X R15, R15, UR60, RZ, P4, !PT ;  /* 0x0000003c0f0f7c10 */ /* 0x000fe4000a7fe4ff */
[----:B------:R-:W-:Y:S02]  /*e150*/  IADD3 R161, P5, R161, UR5, RZ ;  /* 0x00000005a1a17c10 */ /* 0x000fe4000ffbe0ff */
[----:B------:R-:W-:Y:S02]  /*e160*/  IADD3 R160, P6, R160, UR5, RZ ;  /* 0x00000005a0a07c10 */ /* 0x000fe4000ffde0ff */
[----:B------:R-:W-:Y:S02]  /*e170*/  IADD3 R159, P1, R159, UR5, RZ ;  /* 0x000000059f9f7c10 */ /* 0x000fe4000ff3e0ff */
[----:B------:R-:W-:-:S02]  /*e180*/  IADD3 R158, P2, R158, UR5, RZ ;  /* 0x000000059e9e7c10 */ /* 0x000fc4000ff5e0ff */
[----:B------:R-:W-:Y:S02]  /*e190*/  IADD3 R157, P3, R157, UR5, RZ ;  /* 0x000000059d9d7c10 */ /* 0x000fe4000ff7e0ff */
[----:B------:R-:W-:Y:S02]  /*e1a0*/  IADD3 R156, P4, R156, UR5, RZ ;  /* 0x000000059c9c7c10 */ /* 0x000fe4000ff9e0ff */
[----:B------:R-:W-:Y:S02]  /*e1b0*/  IADD3.X R13, R13, UR60, RZ, P5, !PT ;  /* 0x0000003c0d0d7c10 */ /* 0x000fe4000affe4ff */
        /* <DEDUP_REMOVED lines=16> */
[----:B------:R-:W-:Y:S01]  /*e2c0*/  IADD3.X R14, R14, UR60, RZ, P4, !PT ;  /* 0x0000003c0e0e7c10 */ /* 0x000fe2000a7fe4ff */
[----:B------:R-:W-:Y:S02]  /*e2d0*/  WARPGROUP.DEPBAR.LE gsb0, 0x0 ;  /* 0x00008000000079c5 */ /* 0x000fe40000010000 */
[----:B0-----:R-:W-:Y:S05]  /*e2e0*/  @P0 BRA `(.L_x_1) ;  /* 0xffffff6800fc0947 */ /* 0x001fea000383ffff */
[----:B------:R-:W-:Y:S02]  /*e2f0*/  F2FP.F16.F32.PACK_AB R7, R55, R119 ;  /* 0x000000773707723e */ /* 0x000fe400000000ff */
[----:B------:R-:W-:Y:S02]  /*e300*/  F2FP.F16.F32.PACK_AB R119, R54, R118 ;  /* 0x000000763677723e */ /* 0x000fe400000000ff */
[----:B------:R-:W-:Y:S02]  /*e310*/  F2FP.F16.F32.PACK_AB R118, R52, R116 ;  /* 0x000000743476723e */ /* 0x000fe400000000ff */
[----:B------:R-:W-:Y:S02]  /*e320*/  F2FP.F16.F32.PACK_AB R116, R84, R148 ;  /* 0x000000945474723e */ /* 0x000fe400000000ff */
[----:B------:R-:W-:Y:S02]  /*e330*/  F2FP.F16.F32.PACK_AB R6, R53, R117 ;  /* 0x000000753506723e */ /* 0x000fe400000000ff */
[----:B------:R-:W-:-:S02]  /*e340*/  F2FP.F16.F32.PACK_AB R84, R81, R145 ;  /* 0x000000915154723e */ /* 0x000fc400000000ff */
        /* <DEDUP_REMOVED lines=57> */
[----:B------:R-:W-:-:S07]  /*e6e0*/  F2FP.F16.F32.PACK_AB R12, R56, R120 ;  /* 0x00000078380c723e */ /* 0x000fce00000000ff */
.L_x_0:
[----:B------:R-:W0:Y:S01]  /*e6f0*/  S2R R10, SR_TID.X ;  /* 0x00000000000a7919 */ /* 0x000e220000002100 */
[----:B------:R-:W-:Y:S01]  /*e700*/  ULDC.64 UR8, c[0x0][0x228] ;  /* 0x00008a0000087ab9 */ /* 0x000fe20000000a00 */
[C---:B-----5:R-:W-:Y:S01]  /*e710*/  VIADD R24, R2.reuse, 0x3f ;  /* 0x0000003f02187836 */ /* 0x060fe20000000000 */
[----:B------:R-:W1:Y:S01]  /*e720*/  LDC R57, c[0x0][0x244] ;  /* 0x00009100ff397b82 */ /* 0x000e620000000800 */
[----:B------:R-:W-:Y:S01]  /*e730*/  VIADD R25, R2, 0x1 ;  /* 0x0000000102197836 */ /* 0x000fe20000000000 */
[----:B------:R-:W-:Y:S01]  /*e740*/  ULDC.64 UR10, c[0x0][0x220] ;  /* 0x00008800000a7ab9 */ /* 0x000fe20000000a00 */
[----:B------:R-:W-:Y:S01]  /*e750*/  ISETP.GE.AND P3, PT, R0, UR8, PT ;  /* 0x0000000800007c0c */ /* 0x000fe2000bf66270 */
[----:B------:R-:W-:-:S04]  /*e760*/  ULDC UR5, c[0x0][0x228] ;  /* 0x00008a0000057ab9 */ /* 0x000fc80000000800 */
[----:B------:R-:W-:Y:S01]  /*e770*/  BAR.SYNC.DEFER_BLOCKING 0x0 ;  /* 0x0000000000007b1d */ /* 0x000fe20000010000 */
[----:B------:R-:W-:Y:S02]  /*e780*/  ISETP.GE.AND P2, PT, R24, UR9, PT ;  /* 0x0000000918007c0c */ /* 0x000fe4000bf46270 */
[----:B------:R-:W-:Y:S02]  /*e790*/  ISETP.GE.AND P1, PT, R25, UR9, PT ;  /* 0x0000000919007c0c */ /* 0x000fe4000bf26270 */
[----:B------:R-:W-:Y:S01]  /*e7a0*/  ISETP.LT.AND P3, PT, R2, UR9, !P3 ;  /* 0x0000000902007c0c */ /* 0x000fe2000df61270 */
[----:B-1----:R-:W-:-:S04]  /*e7b0*/  IMAD R53, R0, R57, RZ ;  /* 0x0000003900357224 */ /* 0x002fc800078e02ff */
[----:B------:R-:W-:Y:S01]  /*e7c0*/  IMAD R57, R57, 0x80, R53 ;  /* 0x0000008039397824 */ /* 0x000fe200078e0235 */
[C---:B0-----:R-:W-:Y:S01]  /*e7d0*/  LOP3.LUT R52, R10.reuse, 0x7f, RZ, 0xc0, !PT ;  /* 0x0000007f0a347812 */ /* 0x041fe200078ec0ff */
[C---:B------:R-:W-:Y:S01]  /*e7e0*/  IMAD.SHL.U32 R9, R10.reuse, 0x40, RZ ;  /* 0x000000400a097824 */ /* 0x040fe200078e00ff */
[----:B------:R-:W-:Y:S01]  /*e7f0*/  LEA R54, P4, R53, UR10, 0x1 ;  /* 0x0000000a35367c11 */ /* 0x000fe2000f8808ff */
[----:B------:R-:W-:Y:S01]  /*e800*/  IMAD.SHL.U32 R8, R10, 0x10, RZ ;  /* 0x000000100a087824 */ /* 0x000fe200078e00ff */
[----:B------:R-:W-:Y:S02]  /*e810*/  LEA R52, R52, UR4, 0x4 ;  /* 0x0000000434347c11 */ /* 0x000fe4000f8e20ff */
[----:B------:R-:W-:Y:S01]  /*e820*/  LOP3.LUT R11, R9, 0x400, RZ, 0xc0, !PT ;  /* 0x00000400090b7812 */ /* 0x000fe200078ec0ff */
[----:B------:R-:W-:Y:S01]  /*e830*/  IMAD.SHL.U32 R9, R10, 0x8, RZ ;  /* 0x000000080a097824 */ /* 0x000fe200078e00ff */
[----:B------:R-:W-:Y:S01]  /*e840*/  LOP3.LUT R8, R8, 0xf0, RZ, 0xc0, !PT ;  /* 0x000000f008087812 */ /* 0x000fe200078ec0ff */
[C---:B------:R-:W-:Y:S01]  /*e850*/  VIADD R10, R2.reuse, 0x3 ;  /* 0x00000003020a7836 */ /* 0x040fe20000000000 */
[----:B------:R-:W-:Y:S01]  /*e860*/  LEA R56, P6, R57, UR10, 0x1 ;  /* 0x0000000a39387c11 */ /* 0x000fe2000f8c08ff */
[----:B------:R-:W-:Y:S01]  /*e870*/  ULDC UR10, c[0x0][0x228] ;  /* 0x00008a00000a7ab9 */ /* 0x000fe20000000800 */
[----:B------:R-:W-:Y:S01]  /*e880*/  IADD3 R8, R11, UR4, R8 ;  /* 0x000000040b087c10 */ /* 0x000fe2000fffe008 */
[----:B------:R-:W-:Y:S01]  /*e890*/  VIADD R11, R2, 0x2 ;  /* 0x00000002020b7836 */ /* 0x000fe20000000000 */
[----:B------:R-:W-:Y:S01]  /*e8a0*/  LOP3.LUT R9, R9, 0x300, RZ, 0xc0, !PT ;  /* 0x0000030009097812 */ /* 0x000fe200078ec0ff */
[----:B------:R-:W-:Y:S01]  /*e8b0*/  ULDC UR4, c[0x0][0x248] ;  /* 0x0000920000047ab9 */ /* 0x000fe20000000800 */
[----:B------:R-:W-:-:S02]  /*e8c0*/  ISETP.GE.AND P0, PT, R10, UR9, PT ;  /* 0x000000090a007c0c */ /* 0x000fc4000bf06270 */
[----:B------:R-:W-:Y:S01]  /*e8d0*/  ISETP.GE.AND P5, PT, R11, UR9, PT ;  /* 0x000000090b007c0c */ /* 0x000fe2000bfa6270 */
[----:B------:R-:W-:Y:S01]  /*e8e0*/  IMAD.IADD R88, R9, 0x1, R8 ;  /* 0x0000000109587824 */ /* 0x000fe200078e0208 */
[----:B------:R-:W-:Y:S01]  /*e8f0*/  LEA.HI.X.SX32 R55, R53, UR11, 0x1, P4 ;  /* 0x0000000b35377c11 */ /* 0x000fe2000a0f0eff */
[C---:B------:R-:W-:Y:S01]  /*e900*/  IMAD R53, R2.reuse, UR4, RZ ;  /* 0x0000000402357c24 */ /* 0x040fe2000f8e02ff */
[----:B------:R-:W-:Y:S02]  /*e910*/  ISETP.GE.AND P4, PT, R2, UR9, PT ;  /* 0x0000000902007c0c */ /* 0x000fe4000bf86270 */
[----:B------:R-:W-:Y:S01]  /*e920*/  STSM.16.M88.4 [R88], R12 ;  /* 0x0000000c58007844 */ /* 0x000fe20000000200 */
[----:B------:R-:W-:Y:S01]  /*e930*/  LEA.HI.X.SX32 R57, R57, UR11, 0x1, P6 ;  /* 0x0000000b39397c11 */ /* 0x000fe2000b0f0eff */
[----:B------:R-:W-:Y:S01]  /*e940*/  IMAD.WIDE R58, R53, 0x2, R54 ;  /* 0x00000002353a7825 */ /* 0x000fe200078e0236 */
[----:B------:R-:W-:Y:S01]  /*e950*/  BAR.SYNC.DEFER_BLOCKING 0x0 ;  /* 0x0000000000007b1d */ /* 0x000fe20000010000 */
[----:B------:R-:W-:-:S02]  /*e960*/  ISETP.LT.AND P6, PT, R3, UR8, !P4 ;  /* 0x0000000803007c0c */ /* 0x000fc4000e7c1270 */
[----:B------:R-:W-:Y:S02]  /*e970*/  ISETP.LT.AND P4, PT, R0, UR8, !P1 ;  /* 0x0000000800007c0c */ /* 0x000fe4000cf81270 */
[----:B------:R-:W-:Y:S01]  /*e980*/  ISETP.LT.AND P1, PT, R3, UR8, !P1 ;  /* 0x0000000803007c0c */ /* 0x000fe2000cf21270 */
[----:B------:R-:W-:Y:S01]  /*e990*/  ULDC UR11, c[0x0][0x228] ;  /* 0x00008a00000b7ab9 */ /* 0x000fe20000000800 */
[----:B------:R-:W0:Y:S01]  /*e9a0*/  LDS.128 R72, [R52] ;  /* 0x0000000034487984 */ /* 0x000e220000000c00 */
[----:B------:R-:W-:Y:S06]  /*e9b0*/  BAR.SYNC.DEFER_BLOCKING 0x0 ;  /* 0x0000000000007b1d */ /* 0x000fec0000010000 */
[----:B------:R-:W-:Y:S02]  /*e9c0*/  STSM.16.M88.4 [R88], R16 ;  /* 0x0000001058007844 */ /* 0x000fe40000000200 */
[----:B------:R-:W-:Y:S06]  /*e9d0*/  BAR.SYNC.DEFER_BLOCKING 0x0 ;  /* 0x0000000000007b1d */ /* 0x000fec0000010000 */
[----:B------:R-:W1:Y:S02]  /*e9e0*/  LDS.128 R68, [R52] ;  /* 0x0000000034447984 */ /* 0x000e640000000c00 */
[----:B------:R-:W-:Y:S06]  /*e9f0*/  BAR.SYNC.DEFER_BLOCKING 0x0 ;  /* 0x0000000000007b1d */ /* 0x000fec0000010000 */
[----:B------:R-:W-:Y:S02]  /*ea00*/  STSM.16.M88.4 [R88], R20 ;  /* 0x0000001458007844 */ /* 0x000fe40000000200 */
[----:B------:R-:W-:Y:S06]  /*ea10*/  BAR.SYNC.DEFER_BLOCKING 0x0 ;  /* 0x0000000000007b1d */ /* 0x000fec0000010000 */
[----:B------:R-:W2:Y:S02]  /*ea20*/  LDS.128 R64, [R52] ;  /* 0x0000000034407984 */ /* 0x000ea40000000c00 */
[----:B------:R-:W-:Y:S06]  /*ea30*/  BAR.SYNC.DEFER_BLOCKING 0x0 ;  /* 0x0000000000007b1d */ /* 0x000fec0000010000 */
[----:B------:R-:W-:Y:S02]  /*ea40*/  STSM.16.M88.4 [R88], R32 ;  /* 0x0000002058007844 */ /* 0x000fe40000000200 */
[----:B------:R-:W-:Y:S06]  /*ea50*/  BAR.SYNC.DEFER_BLOCKING 0x0 ;  /* 0x0000000000007b1d */ /* 0x000fec0000010000 */
[----:B------:R-:W3:Y:S02]  /*ea60*/  LDS.128 R60, [R52] ;  /* 0x00000000343c7984 */ /* 0x000ee40000000c00 */
[----:B------:R-:W-:Y:S06]  /*ea70*/  BAR.SYNC.DEFER_BLOCKING 0x0 ;  /* 0x0000000000007b1d */ /* 0x000fec0000010000 */
[----:B------:R-:W-:Y:S02]  /*ea80*/  STSM.16.M88.4 [R88], R96 ;  /* 0x0000006058007844 */ /* 0x000fe40000000200 */
[----:B------:R-:W-:Y:S06]  /*ea90*/  BAR.SYNC.DEFER_BLOCKING 0x0 ;  /* 0x0000000000007b1d */ /* 0x000fec0000010000 */
[----:B------:R-:W4:Y:S02]  /*eaa0*/  LDS.128 R16, [R52] ;  /* 0x0000000034107984 */ /* 0x000f240000000c00 */
        /* <DEDUP_REMOVED lines=17> */
[----:B------:R0:W-:Y:S02]  /*ebc0*/  STSM.16.M88.4 [R88], R76 ;  /* 0x0000004c58007844 */ /* 0x0001e40000000200 */
[----:B------:R-:W-:Y:S01]  /*ebd0*/  BAR.SYNC.DEFER_BLOCKING 0x0 ;  /* 0x0000000000007b1d */ /* 0x000fe20000010000 */
[----:B0-----:R-:W-:Y:S01]  /*ebe0*/  IMAD.WIDE R76, R53, 0x2, R56 ;  /* 0x00000002354c7825 */ /* 0x001fe200078e0238 */
[----:B------:R-:W-:-:S04]  /*ebf0*/  PRMT R79, R72, 0x7632, R79 ;  /* 0x00007632484f7816 */ /* 0x000fc8000000004f */
[----:B------:R-:W0:Y:S02]  /*ec00*/  LDS.128 R28, [R52] ;  /* 0x00000000341c7984 */ /* 0x000e240000000c00 */
[----:B------:R-:W-:Y:S06]  /*ec10*/  BAR.SYNC.DEFER_BLOCKING 0x0 ;  /* 0x0000000000007b1d */ /* 0x000fec0000010000 */
[----:B------:R-:W-:Y:S02]  /*ec20*/  STSM.16.M88.4 [R88], R44 ;  /* 0x0000002c58007844 */ /* 0x000fe40000000200 */
[----:B------:R-:W-:Y:S06]  /*ec30*/  BAR.SYNC.DEFER_BLOCKING 0x0 ;  /* 0x0000000000007b1d */ /* 0x000fec0000010000 */
[----:B------:R-:W-:Y:S02]  /*ec40*/  LDS.128 R32, [R52] ;  /* 0x0000000034207984 */ /* 0x000fe40000000c00 */
[----:B------:R-:W-:Y:S06]  /*ec50*/  BAR.SYNC.DEFER_BLOCKING 0x0 ;  /* 0x0000000000007b1d */ /* 0x000fec0000010000 */
[----:B------:R1:W-:Y:S02]  /*ec60*/  STSM.16.M88.4 [R88], R80 ;  /* 0x0000005058007844 */ /* 0x0003e40000000200 */
[----:B------:R-:W-:Y:S01]  /*ec70*/  BAR.SYNC.DEFER_BLOCKING 0x0 ;  /* 0x0000000000007b1d */ /* 0x000fe20000010000 */
[----:B-1----:R-:W-:-:S02]  /*ec80*/  VIADD R81, R53, UR4 ;  /* 0x0000000435517c36 */ /* 0x002fc40008000000 */
[----:B------:R-:W-:Y:S02]  /*ec90*/  VIADD R53, R2, 0x4 ;  /* 0x0000000402357836 */ /* 0x000fe40000000000 */
[C---:B------:R-:W-:Y:S01]  /*eca0*/  VIADD R83, R81.reuse, UR4 ;  /* 0x0000000451537c36 */ /* 0x040fe20008000000 */
[----:B------:R-:W1:Y:S02]  /*ecb0*/  LDS.128 R36, [R52] ;  /* 0x0000000034247984 */ /* 0x000e640000000c00 */
[----:B------:R-:W-:Y:S06]  /*ecc0*/  BAR.SYNC.DEFER_BLOCKING 0x0 ;  /* 0x0000000000007b1d */ /* 0x000fec0000010000 */
[----:B------:R-:W-:Y:S02]  /*ecd0*/  STSM.16.M88.4 [R88], R48 ;  /* 0x0000003058007844 */ /* 0x000fe40000000200 */
[----:B------:R-:W-:Y:S06]  /*ece0*/  BAR.SYNC.DEFER_BLOCKING 0x0 ;  /* 0x0000000000007b1d */ /* 0x000fec0000010000 */
        /* <DEDUP_REMOVED lines=8> */
[----:B------:R-:W-:Y:S02]  /*ed70*/  LDS.128 R48, [R52] ;  /* 0x0000000034307984 */ /* 0x000fe40000000c00 */
[----:B------:R-:W-:Y:S06]  /*ed80*/  BAR.SYNC.DEFER_BLOCKING 0x0 ;  /* 0x0000000000007b1d */ /* 0x000fec0000010000 */
[----:B------:R2:W-:Y:S02]  /*ed90*/  STSM.16.M88.4 [R88], R4 ;  /* 0x0000000458007844 */ /* 0x0005e40000000200 */
[----:B------:R-:W-:Y:S01]  /*eda0*/  BAR.SYNC.DEFER_BLOCKING 0x0 ;  /* 0x0000000000007b1d */ /* 0x000fe20000010000 */
[----:B--2---:R-:W-:-:S04]  /*edb0*/  IMAD.WIDE R4, R81, 0x2, R56 ;  /* 0x0000000251047825 */ /* 0x004fc800078e0238 */
[----:B------:R-:W-:Y:S01]  /*edc0*/  IMAD.WIDE R6, R83, 0x2, R54 ;  /* 0x0000000253067825 */ /* 0x000fe200078e0236 */
[----:B------:R2:W-:Y:S01]  /*edd0*/  @P3 STG.E.U16 desc[UR6][R58.64], R72 ;  /* 0x000000483a003986 */ /* 0x0005e2000c101506 */
[----:B------:R-:W-:Y:S02]  /*ede0*/  ISETP.GE.AND P3, PT, R53, UR9, PT ;  /* 0x0000000935007c0c */ /* 0x000fe4000bf66270 */
[----:B------:R-:W-:Y:S01]  /*edf0*/  VIADD R53, R2, 0x5 ;  /* 0x0000000502357836 */ /* 0x000fe20000000000 */
[----:B------:R3:W-:Y:S01]  /*ee00*/  @P6 STG.E.U16 desc[UR6][R76.64], R79 ;  /* 0x0000004f4c006986 */ /* 0x0007e2000c101506 */
[----:B------:R-:W-:Y:S02]  /*ee10*/  ISETP.LT.AND P6, PT, R0, UR8, !P5 ;  /* 0x0000000800007c0c */ /* 0x000fe4000efc1270 */
[----:B------:R-:W-:Y:S01]  /*ee20*/  ISETP.LT.AND P5, PT, R3, UR8, !P5 ;  /* 0x0000000803007c0c */ /* 0x000fe2000efa1270 */
[----:B--2---:R-:W-:Y:S01]  /*ee30*/  IMAD.WIDE R58, R83, 0x2, R56 ;  /* 0x00000002533a7825 */ /* 0x004fe200078e0238 */
[----:B------:R-:W-:-:S03]  /*ee40*/  PRMT R72, R73, 0x7632, R72 ;  /* 0x0000763249487816 */ /* 0x000fc60000000048 */
[----:B---3--:R-:W-:Y:S01]  /*ee50*/  IMAD.WIDE R78, R81, 0x2, R54 ;  /* 0x00000002514e7825 */ /* 0x008fe200078e0236 */
[----:B------:R-:W-:-:S03]  /*ee60*/  PRMT R77, R68, 0x7632, R77 ;  /* 0x00007632444d7816 */ /* 0x000fc6000000004d */
[----:B------:R-:W-:Y:S01]  /*ee70*/  VIADD R83, R83, UR4 ;  /* 0x0000000453537c36 */ /* 0x000fe20008000000 */
[----:B------:R2:W-:Y:S01]  /*ee80*/  @P4 STG.E.U16 desc[UR6][R78.64], R68 ;  /* 0x000000444e004986 */ /* 0x0005e2000c101506 */
[----:B------:R-:W-:Y:S01]  /*ee90*/  ISETP.GE.AND P4, PT, R53, UR9, PT ;  /* 0x0000000935007c0c */ /* 0x000fe2000bf86270 */
[----:B------:R-:W-:Y:S02]  /*eea0*/  VIADD R53, R2, 0x7 ;  /* 0x0000000702357836 */ /* 0x000fe40000000000 */
[----:B------:R3:W-:Y:S01]  /*eeb0*/  @P1 STG.E.U16 desc[UR6][R4.64], R77 ;  /* 0x0000004d04001986 */ /* 0x0007e2000c101506 */
[C---:B------:R-:W-:Y:S02]  /*eec0*/  ISETP.LT.AND P1, PT, R0.reuse, UR8, !P0 ;  /* 0x0000000800007c0c */ /* 0x040fe4000c721270 */
[----:B------:R-:W-:Y:S01]  /*eed0*/  ISETP.LT.AND P0, PT, R3, UR8, !P0 ;  /* 0x0000000803007c0c */ /* 0x000fe2000c701270 */
[----:B------:R-:W-:Y:S04]  /*eee0*/  @P6 STG.E.U16 desc[UR6][R6.64], R73 ;  /* 0x0000004906006986 */ /* 0x000fe8000c101506 */
[----:B------:R4:W-:Y:S01]  /*eef0*/  @P5 STG.E.U16 desc[UR6][R58.64], R72 ;  /* 0x000000483a005986 */ /* 0x0009e2000c101506 */
[----:B------:R-:W-:Y:S01]  /*ef00*/  ISETP.LT.AND P5, PT, R0, UR8, !P3 ;  /* 0x0000000800007c0c */ /* 0x000fe2000dfa1270 */
[----:B--2---:R-:W-:Y:S01]  /*ef10*/  VIADD R79, R83, UR4 ;  /* 0x00000004534f7c36 */ /* 0x004fe20008000000 */
[----:B------:R-:W-:Y:S01]  /*ef20*/  ISETP.LT.AND P3, PT, R3, UR8, !P3 ;  /* 0x0000000803007c0c */ /* 0x000fe2000df61270 */
[----:B---3--:R-:W-:-:S04]  /*ef30*/  IMAD.WIDE R76, R83, 0x2, R54 ;  /* 0x00000002534c7825 */ /* 0x008fc800078e0236 */
[----:B------:R-:W-:Y:S01]  /*ef40*/  IMAD.WIDE R4, R83, 0x2, R56 ;  /* 0x0000000253047825 */ /* 0x000fe200078e0238 */
[----:B------:R-:W-:Y:S01]  /*ef50*/  @P1 STG.E.U16 desc[UR6][R76.64], R69 ;  /* 0x000000454c001986 */ /* 0x000fe2000c101506 */
[----:B------:R-:W-:Y:S02]  /*ef60*/  ISETP.GE.AND P1, PT, R53, UR9, PT ;  /* 0x0000000935007c0c */ /* 0x000fe4000bf26270 */
[----:B----4-:R-:W-:Y:S01]  /*ef70*/  PRMT R59, R69, 0x7632, R59 ;  /* 0x00007632453b7816 */ /* 0x010fe2000000003b */
[----:B------:R-:W-:Y:S02]  /*ef80*/  VIADD R68, R2, 0x6 ;  /* 0x0000000602447836 */ /* 0x000fe40000000000 */
[----:B------:R-:W-:Y:S02]  /*ef90*/  IMAD.WIDE R6, R79, 0x2, R54 ;  /* 0x000000024f067825 */ /* 0x000fe400078e0236 */
[----:B------:R2:W-:Y:S01]  /*efa0*/  @P0 STG.E.U16 desc[UR6][R4.64], R59 ;  /* 0x0000003b04000986 */ /* 0x0005e2000c101506 */
[----:B------:R-:W-:Y:S01]  /*efb0*/  ISETP.LT.AND P0, PT, R0, UR8, !P4 ;  /* 0x0000000800007c0c */ /* 0x000fe2000e701270 */
[----:B------:R-:W-:Y:S01]  /*efc0*/  VIADD R72, R2, 0x8 ;  /* 0x0000000802487836 */ /* 0x000fe20000000000 */
[----:B------:R-:W-:Y:S01]  /*efd0*/  ISETP.LT.AND P4, PT, R3, UR8, !P4 ;  /* 0x0000000803007c0c */ /* 0x000fe2000e781270 */
[----:B------:R3:W-:Y:S01]  /*efe0*/  @P5 STG.E.U16 desc[UR6][R6.64], R74 ;  /* 0x0000004a06005986 */ /* 0x0007e2000c101506 */
[----:B------:R-:W-:Y:S01]  /*eff0*/  ISETP.GE.AND P6, PT, R68, UR9, PT ;  /* 0x0000000944007c0c */ /* 0x000fe2000bfc6270 */
[----:B------:R-:W-:-:S03]  /*f000*/  VIADD R53, R2, 0x9 ;  /* 0x0000000902357836 */ /* 0x000fc60000000000 */
[----:B------:R-:W-:Y:S02]  /*f010*/  ISETP.LT.AND P5, PT, R0, UR8, !P6 ;  /* 0x0000000800007c0c */ /* 0x000fe4000f7a1270 */
[----:B------:R-:W-:Y:S01]  /*f020*/  ISETP.LT.AND P6, PT, R3, UR8, !P6 ;  /* 0x0000000803007c0c */ /* 0x000fe2000f7c1270 */
[----:B--2---:R-:W-:Y:S01]  /*f030*/  IMAD.WIDE R58, R79, 0x2, R56 ;  /* 0x000000024f3a7825 */ /* 0x004fe200078e0238 */
[----:B------:R-:W-:-:S03]  /*f040*/  PRMT R5, R74, 0x7632, R5 ;  /* 0x000076324a057816 */ /* 0x000fc60000000005 */
[----:B------:R-:W-:Y:S01]  /*f050*/  VIADD R79, R79, UR4 ;  /* 0x000000044f4f7c36 */ /* 0x000fe20008000000 */
[----:B---3--:R-:W-:Y:S01]  /*f060*/  PRMT R7, R70, 0x7632, R7 ;  /* 0x0000763246077816 */ /* 0x008fe20000000007 */
[----:B------:R2:W-:Y:S01]  /*f070*/  @P3 STG.E.U16 desc[UR6][R58.64], R5 ;  /* 0x000000053a003986 */ /* 0x0005e2000c101506 */
[----:B------:R-:W-:Y:S01]  /*f080*/  ISETP.GE.AND P3, PT, R72, UR9, PT ;  /* 0x0000000948007c0c */ /* 0x000fe2000bf66270 */
[----:B------:R-:W-:Y:S01]  /*f090*/  IMAD.WIDE R68, R79, 0x2, R56 ;  /* 0x000000024f447825 */ /* 0x000fe200078e0238 */
[----:B------:R-:W-:-:S03]  /*f0a0*/  PRMT R72, R75, 0x7632, R72 ;  /* 0x000076324b487816 */ /* 0x000fc60000000048 */
[----:B--2---:R-:W-:-:S04]  /*f0b0*/  IMAD.WIDE R4, R79, 0x2, R54 ;  /* 0x000000024f047825 */ /* 0x004fc800078e0236 */
[----:B------:R-:W-:Y:S01]  /*f0c0*/  VIADD R79, R79, UR4 ;  /* 0x000000044f4f7c36 */ /* 0x000fe20008000000 */
[----:B------:R2:W-:Y:S01]  /*f0d0*/  @P0 STG.E.U16 desc[UR6][R4.64], R70 ;  /* 0x0000004604000986 */ /* 0x0005e2000c101506 */
[----:B------:R-:W-:Y:S01]  /*f0e0*/  ISETP.GE.AND P0, PT, R53, UR9, PT ;  /* 0x0000000935007c0c */ /* 0x000fe2000bf06270 */
[----:B------:R-:W-:Y:S02]  /*f0f0*/  VIADD R53, R2, 0xa ;  /* 0x0000000a02357836 */ /* 0x000fe40000000000 */
[----:B------:R3:W-:Y:S01]  /*f100*/  @P4 STG.E.U16 desc[UR6][R68.64], R7 ;  /* 0x0000000744004986 */ /* 0x0007e2000c101506 */
[----:B------:R-:W-:Y:S01]  /*f110*/  ISETP.LT.AND P4, PT, R0, UR8, !P1 ;  /* 0x0000000800007c0c */ /* 0x000fe2000cf81270 */
[----:B------:R-:W-:Y:S01]  /*f120*/  VIADD R73, R79, UR4 ;  /* 0x000000044f497c36 */ /* 0x000fe20008000000 */
[----:B------:R-:W-:-:S03]  /*f130*/  ISETP.LT.AND P1, PT, R3, UR8, !P1 ;  /* 0x0000000803007c0c */ /* 0x000fc6000cf21270 */
[----:B------:R-:W-:Y:S01]  /*f140*/  IMAD.WIDE R58, R73, 0x2, R54 ;  /* 0x00000002493a7825 */ /* 0x000fe200078e0236 */
[----:B--2---:R-:W-:-:S03]  /*f150*/  PRMT R70, R64, 0x7632, R70 ;  /* 0x0000763240467816 */ /* 0x004fc60000000046 */
[----:B------:R-:W-:-:S04]  /*f160*/  IMAD.WIDE R4, R79, 0x2, R56 ;  /* 0x000000024f047825 */ /* 0x000fc800078e0238 */
[----:B---3--:R-:W-:-:S04]  /*f170*/  IMAD.WIDE R6, R79, 0x2, R54 ;  /* 0x000000024f067825 */ /* 0x008fc800078e0236 */
[----:B------:R-:W-:Y:S01]  /*f180*/  IMAD.WIDE R68, R73, 0x2, R56 ;  /* 0x0000000249447825 */ /* 0x000fe200078e0238 */
[----:B------:R2:W-:Y:S01]  /*f190*/  @P5 STG.E.U16 desc[UR6][R6.64], R75 ;  /* 0x0000004b06005986 */ /* 0x0005e2000c101506 */
[----:B------:R-:W-:Y:S02]  /*f1a0*/  ISETP.LT.AND P5, PT, R0, UR8, !P3 ;  /* 0x0000000800007c0c */ /* 0x000fe4000dfa1270 */
[----:B------:R-:W-:Y:S01]  /*f1b0*/  ISETP.LT.AND P3, PT, R3, UR8, !P3 ;  /* 0x0000000803007c0c */ /* 0x000fe2000df61270 */
[----:B------:R-:W-:Y:S01]  /*f1c0*/  VIADD R73, R73, UR4 ;  /* 0x0000000449497c36 */ /* 0x000fe20008000000 */
[----:B------:R3:W-:Y:S01]  /*f1d0*/  @P6 STG.E.U16 desc[UR6][R4.64], R72 ;  /* 0x0000004804006986 */ /* 0x0007e2000c101506 */
[----:B------:R-:W-:Y:S01]  /*f1e0*/  ISETP.GE.AND P6, PT, R53, UR9, PT ;  /* 0x0000000935007c0c */ /* 0x000fe2000bfc6270 */
[----:B------:R-:W-:Y:S02]  /*f1f0*/  VIADD R53, R2, 0xb ;  /* 0x0000000b02357836 */ /* 0x000fe40000000000 */
[----:B------:R4:W-:Y:S01]  /*f200*/  @P4 STG.E.U16 desc[UR6][R58.64], R71 ;  /* 0x000000473a004986 */ /* 0x0009e2000c101506 */
[----:B------:R-:W-:-:S02]  /*f210*/  ISETP.LT.AND P4, PT, R0, UR8, !P0 ;  /* 0x0000000800007c0c */ /* 0x000fc4000c781270 */
[----:B--2---:R-:W-:Y:S01]  /*f220*/  PRMT R7, R71, 0x7632, R7 ;  /* 0x0000763247077816 */ /* 0x004fe20000000007 */
[----:B------:R-:W-:Y:S01]  /*f230*/  VIADD R75, R73, UR4 ;  /* 0x00000004494b7c36 */ /* 0x000fe20008000000 */
[----:B------:R-:W-:-:S03]  /*f240*/  ISETP.LT.AND P0, PT, R3, UR8, !P0 ;  /* 0x0000000803007c0c */ /* 0x000fc6000c701270 */
[----:B------:R2:W-:Y:S01]  /*f250*/  @P1 STG.E.U16 desc[UR6][R68.64], R7 ;  /* 0x0000000744001986 */ /* 0x0005e2000c101506 */
[----:B---3--:R-:W-:Y:S01]  /*f260*/  IMAD.WIDE R4, R73, 0x2, R56 ;  /* 0x0000000249047825 */ /* 0x008fe200078e0238 */
[----:B------:R-:W-:-:S03]  /*f270*/  ISETP.GE.AND P1, PT, R53, UR9, PT ;  /* 0x0000000935007c0c */ /* 0x000fc6000bf26270 */
[----:B----4-:R-:W-:-:S04]  /*f280*/  IMAD.WIDE R58, R75, 0x2, R54 ;  /* 0x000000024b3a7825 */ /* 0x010fc800078e0236 */
[----:B------:R-:W-:Y:S02]  /*f290*/  VIADD R53, R2, 0xc ;  /* 0x0000000c02357836 */ /* 0x000fe40000000000 */
[----:B--2---:R-:W-:-:S04]  /*f2a0*/  IMAD.WIDE R6, R73, 0x2, R54 ;  /* 0x0000000249067825 */ /* 0x004fc800078e0236 */
[----:B------:R-:W-:Y:S01]  /*f2b0*/  IMAD.WIDE R68, R75, 0x2, R56 ;  /* 0x000000024b447825 */ /* 0x000fe200078e0238 */
[----:B------:R2:W-:Y:S01]  /*f2c0*/  @P5 STG.E.U16 desc[UR6][R6.64], R64 ;  /* 0x0000004006005986 */ /* 0x0005e2000c101506 */
[----:B------:R-:W-:Y:S02]  /*f2d0*/  ISETP.GE.AND P5, PT, R53, UR9, PT ;  /* 0x0000000935007c0c */ /* 0x000fe4000bfa6270 */
[----:B------:R-:W-:Y:S01]  /*f2e0*/  VIADD R75, R75, UR4 ;  /* 0x000000044b4b7c36 */ /* 0x000fe20008000000 */
[----:B------:R3:W-:Y:S01]  /*f2f0*/  @P3 STG.E.U16 desc[UR6][R4.64], R70 ;  /* 0x0000004604003986 */ /* 0x0007e2000c101506 */
[----:B------:R-:W-:Y:S01]  /*f300*/  ISETP.LT.AND P3, PT, R0, UR8, !P6 ;  /* 0x0000000800007c0c */ /* 0x000fe2000f761270 */
[----:B------:R-:W-:Y:S01]  /*f310*/  VIADD R53, R2, 0xe ;  /* 0x0000000e02357836 */ /* 0x000fe20000000000 */
[----:B------:R-:W-:Y:S01]  /*f320*/  ISETP.LT.AND P6, PT, R3, UR8, !P6 ;  /* 0x0000000803007c0c */ /* 0x000fe2000f7c1270 */
[----:B------:R4:W-:Y:S01]  /*f330*/  @P4 STG.E.U16 desc[UR6][R58.64], R60 ;  /* 0x0000003c3a004986 */ /* 0x0009e2000c101506 */
[----:B------:R-:W-:-:S02]  /*f340*/  ISETP.LT.AND P4, PT, R0, UR8, !P1 ;  /* 0x0000000800007c0c */ /* 0x000fc4000cf81270 */
[----:B------:R-:W-:Y:S01]  /*f350*/  ISETP.LT.AND P1, PT, R3, UR8, !P1 ;  /* 0x0000000803007c0c */ /* 0x000fe2000cf21270 */
[----:B--2---:R-:W-:Y:S01]  /*f360*/  VIADD R64, R2, 0xd ;  /* 0x0000000d02407836 */ /* 0x004fe20000000000 */
[----:B------:R-:W-:Y:S01]  /*f370*/  PRMT R7, R60, 0x7632, R7 ;  /* 0x000076323c077816 */ /* 0x000fe20000000007 */
[----:B---3--:R-:W-:-:S04]  /*f380*/  IMAD.WIDE R4, R75, 0x2, R56 ;  /* 0x000000024b047825 */ /* 0x008fc800078e0238 */
[----:B------:R2:W-:Y:S01]  /*f390*/  @P0 STG.E.U16 desc[UR6][R68.64], R7 ;  /* 0x0000000744000986 */ /* 0x0005e2000c101506 */
[----:B------:R-:W-:Y:S02]  /*f3a0*/  ISETP.GE.AND P0, PT, R64, UR9, PT ;  /* 0x0000000940007c0c */ /* 0x000fe4000bf06270 */
[----:B----4-:R-:W-:Y:S02]  /*f3b0*/  PRMT R59, R65, 0x7632, R59 ;  /* 0x00007632413b7816 */ /* 0x010fe4000000003b */
[----:B------:R-:W-:Y:S01]  /*f3c0*/  PRMT R64, R67, 0x7632, R64 ;  /* 0x0000763243407816 */ /* 0x000fe20000000040 */
[----:B--2---:R-:W-:-:S04]  /*f3d0*/  IMAD.WIDE R6, R75, 0x2, R54 ;  /* 0x000000024b067825 */ /* 0x004fc800078e0236 */
[----:B------:R-:W-:Y:S01]  /*f3e0*/  VIADD R75, R75, UR4 ;  /* 0x000000044b4b7c36 */ /* 0x000fe20008000000 */
[----:B------:R-:W-:Y:S01]  /*f3f0*/  @P3 STG.E.U16 desc[UR6][R6.64], R65 ;  /* 0x0000004106003986 */ /* 0x000fe2000c101506 */
[----:B------:R-:W-:Y:S01]  /*f400*/  ISETP.GE.AND P3, PT, R53, UR9, PT ;  /* 0x0000000935007c0c */ /* 0x000fe2000bf66270 */
[----:B------:R-:W-:Y:S02]  /*f410*/  VIADD R53, R2, 0xf ;  /* 0x0000000f02357836 */ /* 0x000fe40000000000 */
[----:B------:R2:W-:Y:S01]  /*f420*/  @P6 STG.E.U16 desc[UR6][R4.64], R59 ;  /* 0x0000003b04006986 */ /* 0x0005e2000c101506 */
[----:B------:R-:W-:Y:S01]  /*f430*/  ISETP.LT.AND P6, PT, R0, UR8, !P5 ;  /* 0x0000000800007c0c */ /* 0x000fe2000efc1270 */
[----:B------:R-:W-:Y:S01]  /*f440*/  IMAD.WIDE R68, R75, 0x2, R56 ;  /* 0x000000024b447825 */ /* 0x000fe200078e0238 */
[----:B------:R-:W-:-:S03]  /*f450*/  ISETP.LT.AND P5, PT, R3, UR8, !P5 ;  /* 0x0000000803007c0c */ /* 0x000fc6000efa1270 */
[----:B--2---:R-:W-:Y:S01]  /*f460*/  IMAD.WIDE R58, R75, 0x2, R54 ;  /* 0x000000024b3a7825 */ /* 0x004fe200078e0236 */
[----:B------:R-:W-:-:S03]  /*f470*/  PRMT R5, R61, 0x7632, R5 ;  /* 0x000076323d057816 */ /* 0x000fc60000000005 */
[----:B------:R-:W-:Y:S01]  /*f480*/  VIADD R75, R75, UR4 ;  /* 0x000000044b4b7c36 */ /* 0x000fe20008000000 */
[----:B------:R2:W-:Y:S01]  /*f490*/  @P4 STG.E.U16 desc[UR6][R58.64], R61 ;  /* 0x0000003d3a004986 */ /* 0x0005e2000c101506 */
[----:B------:R-:W-:Y:S02]  /*f4a0*/  ISETP.LT.AND P4, PT, R0, UR8, !P0 ;  /* 0x0000000800007c0c */ /* 0x000fe4000c781270 */
[----:B------:R-:W-:Y:S01]  /*f4b0*/  IMAD.WIDE R6, R75, 0x2, R56 ;  /* 0x000000024b067825 */ /* 0x000fe200078e0238 */
[----:B------:R3:W-:Y:S01]  /*f4c0*/  @P1 STG.E.U16 desc[UR6][R68.64], R5 ;  /* 0x0000000544001986 */ /* 0x0007e2000c101506 */
[----:B------:R-:W-:Y:S02]  /*f4d0*/  ISETP.LT.AND P0, PT, R3, UR8, !P0 ;  /* 0x0000000803007c0c */ /* 0x000fe4000c701270 */
[----:B------:R-:W-:Y:S01]  /*f4e0*/  ISETP.GE.AND P1, PT, R53, UR9, PT ;  /* 0x0000000935007c0c */ /* 0x000fe2000bf26270 */
[----:B------:R-:W-:Y:S01]  /*f4f0*/  VIADD R53, R2, 0x10 ;  /* 0x0000001002357836 */ /* 0x000fe20000000000 */
[----:B--2---:R-:W-:Y:S01]  /*f500*/  PRMT R59, R66, 0x7632, R59 ;  /* 0x00007632423b7816 */ /* 0x004fe2000000003b */
[----:B---3--:R-:W-:-:S04]  /*f510*/  IMAD.WIDE R4, R75, 0x2, R54 ;  /* 0x000000024b047825 */ /* 0x008fc800078e0236 */
        /* <DEDUP_REMOVED lines=13> */
[C---:B------:R-:W-:Y:S01]  /*f5f0*/  VIADD R65, R75.reuse, UR4 ;  /* 0x000000044b417c36 */ /* 0x040fe20008000000 */
[----:B------:R3:W-:Y:S01]  /*f600*/  @P0 STG.E.U16 desc[UR6][R60.64], R5 ;  /* 0x000000053c000986 */ /* 0x0007e2000c101506 */
[----:B------:R-:W-:Y:S01]  /*f610*/  IMAD.WIDE R6, R75, 0x2, R56 ;  /* 0x000000024b067825 */ /* 0x000fe200078e0238 */
[----:B------:R-:W-:Y:S02]  /*f620*/  ISETP.LT.AND P1, PT, R3, UR8, !P1 ;  /* 0x0000000803007c0c */ /* 0x000fe4000cf21270 */
[----:B------:R-:W-:Y:S01]  /*f630*/  ISETP.GE.AND P0, PT, R53, UR9, PT ;  /* 0x0000000935007c0c */ /* 0x000fe2000bf06270 */
[----:B------:R-:W-:-:S02]  /*f640*/  VIADD R53, R2, 0x12 ;  /* 0x0000001202357836 */ /* 0x000fc40000000000 */
[----:B--2---:R-:W-:-:S04]  /*f650*/  IMAD.WIDE R58, R65, 0x2, R54 ;  /* 0x00000002413a7825 */ /* 0x004fc800078e0236 */
[----:B---3--:R-:W-:-:S04]  /*f660*/  IMAD.WIDE R4, R75, 0x2, R54 ;  /* 0x000000024b047825 */ /* 0x008fc800078e0236 */
[----:B------:R-:W-:Y:S01]  /*f670*/  IMAD.WIDE R60, R65, 0x2, R56 ;  /* 0x00000002413c7825 */ /* 0x000fe200078e0238 */
[----:B------:R2:W-:Y:S01]  /*f680*/  @P6 STG.E.U16 desc[UR6][R4.64], R67 ;  /* 0x0000004304006986 */ /* 0x0005e2000c101506 */
[----:B------:R-:W-:Y:S02]  /*f690*/  ISETP.GE.AND P6, PT, R53, UR9, PT ;  /* 0x0000000935007c0c */ /* 0x000fe4000bfc6270 */
[----:B------:R-:W-:Y:S01]  /*f6a0*/  VIADD R65, R65, UR4 ;  /* 0x0000000441417c36 */ /* 0x000fe20008000000 */
[----:B------:R3:W-:Y:S01]  /*f6b0*/  @P3 STG.E.U16 desc[UR6][R6.64], R64 ;  /* 0x0000004006003986 */ /* 0x0007e2000c101506 */
[----:B------:R-:W-:Y:S01]  /*f6c0*/  ISETP.LT.AND P3, PT, R0, UR8, !P0 ;  /* 0x0000000800007c0c */ /* 0x000fe2000c761270 */
[----:B------:R-:W-:Y:S01]  /*f6d0*/  VIADD R62, R2, 0x13 ;  /* 0x00000013023e7836 */ /* 0x000fe20000000000 */
[C---:B------:R-:W-:Y:S01]  /*f6e0*/  ISETP.LT.AND P0, PT, R3.reuse, UR8, !P0 ;  /* 0x0000000803007c0c */ /* 0x040fe2000c701270 */
[----:B------:R4:W-:Y:S01]  /*f6f0*/  @P4 STG.E.U16 desc[UR6][R58.64], R63 ;  /* 0x0000003f3a004986 */ /* 0x0009e2000c101506 */
[----:B------:R-:W-:Y:S01]  /*f700*/  ISETP.LT.AND P4, PT, R0, UR8, !P5 ;  /* 0x0000000800007c0c */ /* 0x000fe2000ef81270 */
[----:B------:R-:W-:Y:S01]  /*f710*/  VIADD R53, R2, 0x14 ;  /* 0x0000001402357836 */ /* 0x000fe20000000000 */
[----:B------:R-:W-:-:S02]  /*f720*/  ISETP.LT.AND P5, PT, R3, UR8, !P5 ;  /* 0x0000000803007c0c */ /* 0x000fc4000efa1270 */
[----:B--2---:R-:W-:Y:S01]  /*f730*/  PRMT R5, R63, 0x7632, R5 ;  /* 0x000076323f057816 */ /* 0x004fe20000000005 */
[----:B---3--:R-:W-:-:S04]  /*f740*/  IMAD.WIDE R6, R65, 0x2, R56 ;  /* 0x0000000241067825 */ /* 0x008fc800078e0238 */
[----:B------:R2:W-:Y:S01]  /*f750*/  @P1 STG.E.U16 desc[UR6][R60.64], R5 ;  /* 0x000000053c001986 */ /* 0x0005e2000c101506 */
[----:B------:R-:W-:Y:S02]  /*f760*/  ISETP.GE.AND P1, PT, R62, UR9, PT ;  /* 0x000000093e007c0c */ /* 0x000fe4000bf26270 */
[----:B----4-:R-:W-:Y:S01]  /*f770*/  PRMT R59, R16, 0x7632, R59 ;  /* 0x00007632103b7816 */ /* 0x010fe2000000003b */
[----:B--2---:R-:W-:-:S04]  /*f780*/  IMAD.WIDE R4, R65, 0x2, R54 ;  /* 0x0000000241047825 */ /* 0x004fc800078e0236 */
[----:B------:R-:W-:Y:S01]  /*f790*/  VIADD R65, R65, UR4 ;  /* 0x0000000441417c36 */ /* 0x000fe20008000000 */
[----:B------:R2:W-:Y:S01]  /*f7a0*/  @P4 STG.E.U16 desc[UR6][R4.64], R16 ;  /* 0x0000001004004986 */ /* 0x0005e2000c101506 */
[----:B------:R-:W-:Y:S01]  /*f7b0*/  ISETP.GE.AND P4, PT, R53, UR9, PT ;  /* 0x0000000935007c0c */ /* 0x000fe2000bf86270 */
[----:B------:R-:W-:Y:S02]  /*f7c0*/  VIADD R53, R2, 0x15 ;  /* 0x0000001502357836 */ /* 0x000fe40000000000 */
[----:B------:R3:W-:Y:S01]  /*f7d0*/  @P5 STG.E.U16 desc[UR6][R6.64], R59 ;  /* 0x0000003b06005986 */ /* 0x0007e2000c101506 */
[----:B------:R-:W-:Y:S01]  /*f7e0*/  ISETP.LT.AND P5, PT, R0, UR8, !P6 ;  /* 0x0000000800007c0c */ /* 0x000fe2000f7a1270 */
[----:B------:R-:W-:Y:S01]  /*f7f0*/  IMAD.WIDE R60, R65, 0x2, R56 ;  /* 0x00000002413c7825 */ /* 0x000fe200078e0238 */
[----:B------:R-:W-:Y:S01]  /*f800*/  ISETP.LT.AND P6, PT, R3, UR5, !P6 ;  /* 0x0000000503007c0c */ /* 0x000fe2000f7c1270 */
[----:B------:R-:W-:Y:S01]  /*f810*/  ULDC UR5, c[0x0][0x228] ;  /* 0x00008a0000057ab9 */ /* 0x000fe20000000800 */
[----:B------:R-:W-:Y:S01]  /*f820*/  ULDC UR8, c[0x0][0x228] ;  /* 0x00008a0000087ab9 */ /* 0x000fe20000000800 */
[----:B--2---:R-:W-:Y:S01]  /*f830*/  PRMT R5, R12, 0x7632, R5 ;  /* 0x000076320c057816 */ /* 0x004fe20000000005 */
[----:B------:R-:W-:-:S02]  /*f840*/  VIADD R16, R2, 0x16 ;  /* 0x0000001602107836 */ /* 0x000fc40000000000 */
[----:B---3--:R-:W-:-:S04]  /*f850*/  IMAD.WIDE R58, R65, 0x2, R54 ;  /* 0x00000002413a7825 */ /* 0x008fc800078e0236 */
[----:B------:R-:W-:Y:S01]  /*f860*/  VIADD R65, R65, UR4 ;  /* 0x0000000441417c36 */ /* 0x000fe20008000000 */
[----:B------:R2:W-:Y:S01]  /*f870*/  @P3 STG.E.U16 desc[UR6][R58.64], R12 ;  /* 0x0000000c3a003986 */ /* 0x0005e2000c101506 */
[----:B------:R-:W-:Y:S01]  /*f880*/  ISETP.LT.AND P3, PT, R0, UR5, !P1 ;  /* 0x0000000500007c0c */ /* 0x000fe2000cf61270 */
[----:B------:R-:W-:Y:S01]  /*f890*/  ULDC UR5, c[0x0][0x228] ;  /* 0x00008a0000057ab9 */ /* 0x000fe20000000800 */
[----:B------:R-:W-:Y:S01]  /*f8a0*/  IMAD.WIDE R6, R65, 0x2, R56 ;  /* 0x0000000241067825 */ /* 0x000fe200078e0238 */
[----:B------:R3:W-:Y:S01]  /*f8b0*/  @P0 STG.E.U16 desc[UR6][R60.64], R5 ;  /* 0x000000053c000986 */ /* 0x0007e2000c101506 */
[----:B------:R-:W-:Y:S01]  /*f8c0*/  ISETP.LT.AND P1, PT, R3, UR5, !P1 ;  /* 0x0000000503007c0c */ /* 0x000fe2000cf21270 */
[----:B------:R-:W-:Y:S01]  /*f8d0*/  ULDC UR5, c[0x0][0x228] ;  /* 0x00008a0000057ab9 */ /* 0x000fe20000000800 */
[----:B------:R-:W-:Y:S02]  /*f8e0*/  ISETP.GE.AND P0, PT, R53, UR9, PT ;  /* 0x0000000935007c0c */ /* 0x000fe4000bf06270 */
[----:B--2---:R-:W-:Y:S01]  /*f8f0*/  PRMT R59, R17, 0x7632, R59 ;  /* 0x00007632113b7816 */ /* 0x004fe2000000003b */
[----:B------:R-:W-:-:S02]  /*f900*/  VIADD R12, R2, 0x17 ;  /* 0x00000017020c7836 */ /* 0x000fc40000000000 */
[----:B---3--:R-:W-:Y:S01]  /*f910*/  IMAD.WIDE R4, R65, 0x2, R54 ;  /* 0x0000000241047825 */ /* 0x008fe200078e0236 */
[----:B------:R-:W-:-:S03]  /*f920*/  PRMT R60, R18, 0x7632, R60 ;  /* 0x00007632123c7816 */ /* 0x000fc6000000003c */
[----:B------:R-:W-:Y:S01]  /*f930*/  VIADD R65, R65, UR4 ;  /* 0x0000000441417c36 */ /* 0x000fe20008000000 */
[----:B------:R2:W-:Y:S01]  /*f940*/  @P5 STG.E.U16 desc[UR6][R4.64], R17 ;  /* 0x0000001104005986 */ /* 0x0005e2000c101506 */
[----:B------:R-:W-:Y:S02]  /*f950*/  ISETP.GE.AND P5, PT, R16, UR9, PT ;  /* 0x0000000910007c0c */ /* 0x000fe4000bfa6270 */
[----:B------:R-:W-:Y:S01]  /*f960*/  VIADD R53, R65, UR4 ;  /* 0x0000000441357c36 */ /* 0x000fe20008000000 */
[----:B------:R3:W-:Y:S01]  /*f970*/  @P6 STG.E.U16 desc[UR6][R6.64], R59 ;  /* 0x0000003b06006986 */ /* 0x0007e2000c101506 */
[----:B------:R-:W-:Y:S01]  /*f980*/  ISETP.LT.AND P6, PT, R0, UR8, !P4 ;  /* 0x0000000800007c0c */ /* 0x000fe2000e7c1270 */
[----:B------:R-:W-:Y:S01]  /*f990*/  ULDC UR8, c[0x0][0x228] ;  /* 0x00008a0000087ab9 */ /* 0x000fe20000000800 */
[----:B------:R-:W-:Y:S01]  /*f9a0*/  ISETP.LT.AND P4, PT, R3, UR10, !P4 ;  /* 0x0000000a03007c0c */ /* 0x000fe2000e781270 */
[----:B------:R-:W-:Y:S01]  /*f9b0*/  ULDC UR10, c[0x0][0x228] ;  /* 0x00008a00000a7ab9 */ /* 0x000fe20000000800 */
[----:B--2---:R-:W-:-:S04]  /*f9c0*/  IMAD.WIDE R4, R65, 0x2, R56 ;  /* 0x0000000241047825 */ /* 0x004fc800078e0238 */
[----:B---3--:R-:W-:-:S04]  /*f9d0*/  IMAD.WIDE R58, R65, 0x2, R54 ;  /* 0x00000002413a7825 */ /* 0x008fc800078e0236 */
[C---:B------:R-:W-:Y:S01]  /*f9e0*/  IMAD.WIDE R6, R53.reuse, 0x2, R54 ;  /* 0x0000000235067825 */ /* 0x040fe200078e0236 */
[----:B------:R2:W-:Y:S01]  /*f9f0*/  @P3 STG.E.U16 desc[UR6][R58.64], R13 ;  /* 0x0000000d3a003986 */ /* 0x0005e2000c101506 */
[----:B------:R-:W-:Y:S02]  /*fa00*/  ISETP.GE.AND P3, PT, R12, UR9, PT ;  /* 0x000000090c007c0c */ /* 0x000fe4000bf66270 */
[----:B------:R-:W-:-:S04]  /*fa10*/  IMAD.WIDE R16, R53, 0x2, R56 ;  /* 0x0000000235107825 */ /* 0x000fc800078e0238 */
[----:B------:R-:W-:Y:S02]  /*fa20*/  VIADD R12, R2, 0x18 ;  /* 0x00000018020c7836 */ /* 0x000fe40000000000 */
[----:B------:R-:W-:Y:S01]  /*fa30*/  VIADD R53, R53, UR4 ;  /* 0x0000000435357c36 */ /* 0x000fe20008000000 */
[----:B--2---:R-:W-:-:S05]  /*fa40*/  PRMT R59, R13, 0x7632, R59 ;  /* 0x000076320d3b7816 */ /* 0x004fca000000003b */
[----:B------:R2:W-:Y:S01]  /*fa50*/  @P1 STG.E.U16 desc[UR6][R4.64], R59 ;  /* 0x0000003b04001986 */ /* 0x0005e2000c101506 */
[----:B------:R-:W-:Y:S01]  /*fa60*/  ISETP.GE.AND P1, PT, R12, UR9, PT ;  /* 0x000000090c007c0c */ /* 0x000fe2000bf26270 */
[----:B------:R-:W-:Y:S02]  /*fa70*/  VIADD R12, R2, 0x19 ;  /* 0x00000019020c7836 */ /* 0x000fe40000000000 */
[----:B------:R3:W-:Y:S01]  /*fa80*/  @P6 STG.E.U16 desc[UR6][R6.64], R18 ;  /* 0x0000001206006986 */ /* 0x0007e2000c101506 */
[C---:B------:R-:W-:Y:S01]  /*fa90*/  ISETP.LT.AND P6, PT, R0.reuse, UR5, !P0 ;  /* 0x0000000500007c0c */ /* 0x040fe2000c7c1270 */
[----:B------:R-:W-:Y:S02]  /*faa0*/  ULDC UR5, c[0x0][0x228] ;  /* 0x00008a0000057ab9 */ /* 0x000fe40000000800 */
[----:B------:R4:W-:Y:S01]  /*fab0*/  @P4 STG.E.U16 desc[UR6][R16.64], R60 ;  /* 0x0000003c10004986 */ /* 0x0009e2000c101506 */
[----:B------:R-:W-:Y:S01]  /*fac0*/  ISETP.LT.AND P0, PT, R3, UR5, !P0 ;  /* 0x0000000503007c0c */ /* 0x000fe2000c701270 */
[----:B------:R-:W-:Y:S01]  /*fad0*/  ULDC UR5, c[0x0][0x228] ;  /* 0x00008a0000057ab9 */ /* 0x000fe20000000800 */
[----:B------:R-:W-:Y:S01]  /*fae0*/  ISETP.LT.AND P4, PT, R0, UR8, !P5 ;  /* 0x0000000800007c0c */ /* 0x000fe2000ef81270 */
[----:B--2---:R-:W-:Y:S01]  /*faf0*/  IMAD.WIDE R4, R53, 0x2, R54 ;  /* 0x0000000235047825 */ /* 0x004fe200078e0236 */
[----:B------:R-:W-:Y:S01]  /*fb00*/  ISETP.LT.AND P5, PT, R3, UR5, !P5 ;  /* 0x0000000503007c0c */ /* 0x000fe2000efa1270 */
[----:B------:R-:W-:Y:S01]  /*fb10*/  ULDC UR5, c[0x0][0x228] ;  /* 0x00008a0000057ab9 */ /* 0x000fe20000000800 */
[----:B------:R-:W-:Y:S01]  /*fb20*/  ULDC UR8, c[0x0][0x228] ;  /* 0x00008a0000087ab9 */ /* 0x000fe20000000800 */
[----:B------:R-:W-:-:S02]  /*fb30*/  VIADD R59, R53, UR4 ;  /* 0x00000004353b7c36 */ /* 0x000fc40008000000 */
[----:B------:R2:W-:Y:S01]  /*fb40*/  @P6 STG.E.U16 desc[UR6][R4.64], R14 ;  /* 0x0000000e04006986 */ /* 0x0005e2000c101506 */
[----:B---3--:R-:W-:Y:S01]  /*fb50*/  IMAD.WIDE R6, R53, 0x2, R56 ;  /* 0x0000000235067825 */ /* 0x008fe200078e0238 */
[----:B----4-:R-:W-:Y:S02]  /*fb60*/  PRMT R17, R14, 0x7632, R17 ;  /* 0x000076320e117816 */ /* 0x010fe40000000011 */
[----:B------:R-:W-:Y:S01]  /*fb70*/  ISETP.GE.AND P6, PT, R12, UR9, PT ;  /* 0x000000090c007c0c */ /* 0x000fe2000bfc6270 */
[----:B------:R-:W-:Y:S02]  /*fb80*/  IMAD.WIDE R12, R59, 0x2, R54 ;  /* 0x000000023b0c7825 */ /* 0x000fe400078e0236 */
[----:B------:R3:W-:Y:S02]  /*fb90*/  @P0 STG.E.U16 desc[UR6][R6.64], R17 ;  /* 0x0000001106000986 */ /* 0x0007e4000c101506 */
[----:B------:R-:W-:Y:S02]  /*fba0*/  VIADD R16, R2, 0x1a ;  /* 0x0000001a02107836 */ /* 0x000fe40000000000 */
[----:B------:R4:W-:Y:S01]  /*fbb0*/  @P4 STG.E.U16 desc[UR6][R12.64], R19 ;  /* 0x000000130c004986 */ /* 0x0009e2000c101506 */
[----:B------:R-:W-:Y:S01]  /*fbc0*/  ISETP.LT.AND P4, PT, R0, UR5, !P3 ;  /* 0x0000000500007c0c */ /* 0x000fe2000df81270 */
[----:B------:R-:W-:Y:S01]  /*fbd0*/  ULDC UR5, c[0x0][0x228] ;  /* 0x00008a0000057ab9 */ /* 0x000fe20000000800 */
[----:B------:R-:W-:Y:S01]  /*fbe0*/  ISETP.GE.AND P0, PT, R16, UR9, PT ;  /* 0x0000000910007c0c */ /* 0x000fe2000bf06270 */
[----:B--2---:R-:W-:Y:S01]  /*fbf0*/  VIADD R14, R2, 0x1b ;  /* 0x0000001b020e7836 */ /* 0x004fe20000000000 */
[----:B------:R-:W-:Y:S01]  /*fc00*/  ISETP.LT.AND P3, PT, R3, UR8, !P3 ;  /* 0x0000000803007c0c */ /* 0x000fe2000df61270 */
[----:B------:R-:W-:Y:S01]  /*fc10*/  ULDC UR8, c[0x0][0x228] ;  /* 0x00008a0000087ab9 */ /* 0x000fe20000000800 */
[----:B------:R-:W-:Y:S01]  /*fc20*/  PRMT R5, R19, 0x7632, R5 ;  /* 0x0000763213057816 */ /* 0x000fe20000000005 */
[----:B---3--:R-:W-:-:S04]  /*fc30*/  IMAD.WIDE R16, R59, 0x2, R56 ;  /* 0x000000023b107825 */ /* 0x008fc800078e0238 */
[----:B------:R-:W-:Y:S01]  /*fc40*/  VIADD R59, R59, UR4 ;  /* 0x000000043b3b7c36 */ /* 0x000fe20008000000 */
[----:B------:R2:W-:Y:S01]  /*fc50*/  @P5 STG.E.U16 desc[UR6][R16.64], R5 ;  /* 0x0000000510005986 */ /* 0x0005e2000c101506 */
[----:B------:R-:W-:Y:S01]  /*fc60*/  ISETP.LT.AND P5, PT, R0, UR5, !P1 ;  /* 0x0000000500007c0c */ /* 0x000fe2000cfa1270 */
[----:B------:R-:W-:Y:S01]  /*fc70*/  ULDC UR5, c[0x0][0x228] ;  /* 0x00008a0000057ab9 */ /* 0x000fe20000000800 */
[----:B------:R-:W-:Y:S01]  /*fc80*/  IMAD.WIDE R6, R59, 0x2, R56 ;  /* 0x000000023b067825 */ /* 0x000fe200078e0238 */
[----:B----4-:R-:W-:Y:S02]  /*fc90*/  PRMT R13, R15, 0x7632, R13 ;  /* 0x000076320f0d7816 */ /* 0x010fe4000000000d */
[----:B------:R-:W-:Y:S01]  /*fca0*/  ISETP.LT.AND P1, PT, R3, UR8, !P1 ;  /* 0x0000000803007c0c */ /* 0x000fe2000cf21270 */
[----:B------:R-:W-:Y:S01]  /*fcb0*/  ULDC UR8, c[0x0][0x228] ;  /* 0x00008a0000087ab9 */ /* 0x000fe20000000800 */
        /* <DEDUP_REMOVED lines=16> */
[----:B------:R-:W-:Y:S02]  /*fdc0*/  ISETP.GE.AND P5, PT, R15, UR9, PT ;  /* 0x000000090f007c0c */ /* 0x000fe4000bfa6270 */
[----:B------:R-:W-:Y:S01]  /*fdd0*/  IMAD.WIDE R6, R59, 0x2, R56 ;  /* 0x000000023b067825 */ /* 0x000fe200078e0238 */
[----:B------:R3:W-:Y:S01]  /*fde0*/  @P1 STG.E.U16 desc[UR6][R16.64], R5 ;  /* 0x0000000510001986 */ /* 0x0007e2000c101506 */
[----:B------:R-:W-:Y:S01]  /*fdf0*/  ISETP.LT.AND P1, PT, R0, UR5, !P0 ;  /* 0x0000000500007c0c */ /* 0x000fe2000c721270 */
[----:B------:R-:W-:Y:S02]  /*fe00*/  ULDC UR5, c[0x0][0x228] ;  /* 0x00008a0000057ab9 */ /* 0x000fe40000000800 */
[----:B------:R-:W-:Y:S01]  /*fe10*/  ISETP.LT.AND P0, PT, R3, UR5, !P0 ;  /* 0x0000000503007c0c */ /* 0x000fe2000c701270 */
[----:B------:R-:W-:Y:S01]  /*fe20*/  ULDC UR5, c[0x0][0x228] ;  /* 0x00008a0000057ab9 */ /* 0x000fe20000000800 */
        /* <DEDUP_REMOVED lines=12> */
[----:B------:R-:W-:Y:S01]  /*fef0*/  IMAD.WIDE R14, R17, 0x2, R56 ;  /* 0x00000002110e7825 */ /* 0x000fe200078e0238 */
[----:B------:R-:W-:-:S03]  /*ff00*/  ULDC UR10, c[0x0][0x228] ;  /* 0x00008a00000a7ab9 */ /* 0x000fc60000000800 */
[----:B--2---:R-:W-:-:S04]  /*ff10*/  IMAD.WIDE R4, R59, 0x2, R56 ;  /* 0x000000023b047825 */ /* 0x004fc800078e0238 */
[----:B---3--:R-:W-:-:S04]  /*ff20*/  IMAD.WIDE R12, R59, 0x2, R54 ;  /* 0x000000023b0c7825 */ /* 0x008fc800078e0236 */
[C---:B------:R-:W-:Y:S01]  /*ff30*/  IMAD.WIDE R6, R17.reuse, 0x2, R54 ;  /* 0x0000000211067825 */ /* 0x040fe200078e0236 */
[----:B------:R2:W-:Y:S01]  /*ff40*/  @P1 STG.E.U16 desc[UR6][R12.64], R9 ;  /* 0x000000090c001986 */ /* 0x0005e2000c101506 */
[----:B------:R-:W-:Y:S02]  /*ff50*/  ISETP.GE.AND P1, PT, R8, UR9, PT ;  /* 0x0000000908007c0c */ /* 0x000fe4000bf26270 */
[C---:B------:R-:W-:Y:S02]  /*ff60*/  VIADD R8, R2.reuse, 0x1f ;  /* 0x0000001f02087836 */ /* 0x040fe40000000000 */
[----:B------:R-:W-:Y:S01]  /*ff70*/  VIADD R17, R17, UR4 ;  /* 0x0000000411117c36 */ /* 0x000fe20008000000 */
[----:B--2---:R-:W-:Y:S01]  /*ff80*/  PRMT R13, R9, 0x7632, R13 ;  /* 0x00007632090d7816 */ /* 0x004fe2000000000d */
[----:B------:R-:W-:-:S04]  /*ff90*/  VIADD R12, R2, 0x21 ;  /* 0x00000021020c7836 */ /* 0x000fc80000000000 */
        /* <DEDUP_REMOVED lines=11> */
[----:B------:R-:W-:Y:S01]  /*10050*/  PRMT R13, R10, 0x7632, R13 ;  /* 0x000076320a0d7816 */ /* 0x000fe2000000000d */
[----:B------:R-:W-:Y:S01]  /*10060*/  ULDC UR8, c[0x0][0x228] ;  /* 0x00008a0000087ab9 */ /* 0x000fe20000000800 */
[----:B------:R-:W-:Y:S01]  /*10070*/  ISETP.LT.AND P3, PT, R3, UR5, !P3 ;  /* 0x0000000503007c0c */ /* 0x000fe2000df61270 */
[C---:B---3--:R-:W-:Y:S01]  /*10080*/  IMAD.WIDE R6, R17.reuse, 0x2, R56 ;  /* 0x0000000211067825 */ /* 0x048fe200078e0238 */
[----:B------:R-:W-:Y:S01]  /*10090*/  ULDC UR5, c[0x0][0x228] ;  /* 0x00008a0000057ab9 */ /* 0x000fe20000000800 */
[----:B------:R-:W-:Y:S01]  /*100a0*/  @P6 STG.E.U16 desc[UR6][R4.64], R10 ;  /* 0x0000000a04006986 */ /* 0x000fe2000c101506 */
[----:B------:R-:W-:Y:S01]  /*100b0*/  ISETP.GE.AND P6, PT, R8, UR9, PT ;  /* 0x0000000908007c0c */ /* 0x000fe2000bfc6270 */
[----:B----4-:R-:W-:Y:S01]  /*100c0*/  VIADD R15, R17, UR4 ;  /* 0x00000004110f7c36 */ /* 0x010fe20008000000 */
[----:B------:R-:W-:Y:S01]  /*100d0*/  PRMT R14, R25, 0x7632, R14 ;  /* 0x00007632190e7816 */ /* 0x000fe2000000000e */
[----:B------:R2:W-:Y:S01]  /*100e0*/  @P5 STG.E.U16 desc[UR6][R6.64], R13 ;  /* 0x0000000d06005986 */ /* 0x0005e2000c101506 */
[----:B------:R-:W-:Y:S01]  /*100f0*/  ISETP.GE.AND P5, PT, R12, UR9, PT ;  /* 0x000000090c007c0c */ /* 0x000fe2000bfa6270 */
[----:B------:R-:W-:-:S05]  /*10100*/  IMAD.WIDE R8, R15, 0x2, R54 ;  /* 0x000000020f087825 */ /* 0x000fca00078e0236 */
[----:B------:R3:W-:Y:S01]  /*10110*/  @P4 STG.E.U16 desc[UR6][R8.64], R22 ;  /* 0x0000001608004986 */ /* 0x0007e2000c101506 */
[----:B------:R-:W-:Y:S01]  /*10120*/  ISETP.LT.AND P4, PT, R0, UR5, !P1 ;  /* 0x0000000500007c0c */ /* 0x000fe2000cf81270 */
[----:B------:R-:W-:Y:S01]  /*10130*/  ULDC UR5, c[0x0][0x228] ;  /* 0x00008a0000057ab9 */ /* 0x000fe20000000800 */
[----:B------:R-:W-:Y:S01]  /*10140*/  ISETP.LT.AND P1, PT, R3, UR8, !P1 ;  /* 0x0000000803007c0c */ /* 0x000fe2000cf21270 */
[----:B------:R-:W-:Y:S01]  /*10150*/  ULDC UR8, c[0x0][0x228] ;  /* 0x00008a0000087ab9 */ /* 0x000fe20000000800 */
[----:B--2---:R-:W-:Y:S01]  /*10160*/  IMAD.WIDE R12, R15, 0x2, R56 ;  /* 0x000000020f0c7825 */ /* 0x004fe200078e0238 */
[----:B------:R-:W-:-:S03]  /*10170*/  PRMT R5, R22, 0x7632, R5 ;  /* 0x0000763216057816 */ /* 0x000fc60000000005 */
[----:B------:R-:W-:Y:S02]  /*10180*/  VIADD R15, R15, UR4 ;  /* 0x000000040f0f7c36 */ /* 0x000fe40008000000 */
[----:B------:R2:W-:Y:S01]  /*10190*/  @P3 STG.E.U16 desc[UR6][R12.64], R5 ;  /* 0x000000050c003986 */ /* 0x0005e2000c101506 */
[----:B------:R-:W-:Y:S01]  /*101a0*/  ISETP.LT.AND P3, PT, R0, UR5, !P0 ;  /* 0x0000000500007c0c */ /* 0x000fe2000c761270 */
[----:B------:R-:W-:Y:S01]  /*101b0*/  IMAD.WIDE R6, R15, 0x2, R56 ;  /* 0x000000020f067825 */ /* 0x000fe200078e0238 */
[----:B---3--:R-:W-:Y:S01]  /*101c0*/  PRMT R9, R11, 0x7632, R9 ;  /* 0x000076320b097816 */ /* 0x008fe20000000009 */
[----:B------:R-:W-:Y:S01]  /*101d0*/  ULDC UR5, c[0x0][0x228] ;  /* 0x00008a0000057ab9 */ /* 0x000fe20000000800 */
[----:B------:R-:W-:Y:S01]  /*101e0*/  ISETP.LT.AND P0, PT, R3, UR8, !P0 ;  /* 0x0000000803007c0c */ /* 0x000fe2000c701270 */
[----:B------:R-:W-:Y:S01]  /*101f0*/  ULDC UR8, c[0x0][0x228] ;  /* 0x00008a0000087ab9 */ /* 0x000fe20000000800 */
[----:B------:R-:W-:Y:S02]  /*10200*/  VIADD R10, R2, 0x22 ;  /* 0x00000022020a7836 */ /* 0x000fe40000000000 */
        /* <DEDUP_REMOVED lines=23> */
[----:B------:R-:W4:Y:S01]  /*10380*/  LDS.128 R20, [R52] ;  /* 0x0000000034147984 */ /* 0x000f220000000c00 */
[----:B--2---:R-:W-:Y:S01]  /*10390*/  PRMT R9, R24, 0x7632, R9 ;  /* 0x0000763218097816 */ /* 0x004fe20000000009 */
[----:B---3--:R-:W-:-:S04]  /*103a0*/  IMAD.WIDE R4, R15, 0x2, R54 ;  /* 0x000000020f047825 */ /* 0x008fc800078e0236 */
[----:B------:R-:W-:Y:S01]  /*103b0*/  VIADD R15, R15, UR4 ;  /* 0x000000040f0f7c36 */ /* 0x000fe20008000000 */
[----:B------:R2:W-:Y:S01]  /*103c0*/  @P1 STG.E.U16 desc[UR6][R4.64], R24 ;  /* 0x0000001804001986 */ /* 0x0005e2000c101506 */
[----:B------:R-:W-:Y:S01]  /*103d0*/  ISETP.GE.AND P1, PT, R10, UR9, PT ;  /* 0x000000090a007c0c */ /* 0x000fe2000bf26270 */
[----:B------:R-:W-:Y:S02]  /*103e0*/  VIADD R10, R2, 0x25 ;  /* 0x00000025020a7836 */ /* 0x000fe40000000000 */
[----:B------:R3:W-:Y:S01]  /*103f0*/  @P6 STG.E.U16 desc[UR6][R6.64], R9 ;  /* 0x0000000906006986 */ /* 0x0007e2000c101506 */
[----:B------:R-:W-:Y:S01]  /*10400*/  ISETP.LT.AND P6, PT, R0, UR8, !P4 ;  /* 0x0000000800007c0c */ /* 0x000fe2000e7c1270 */
[----:B------:R-:W-:Y:S01]  /*10410*/  VIADD R13, R15, UR4 ;  /* 0x000000040f0d7c36 */ /* 0x000fe20008000000 */
[----:B------:R-:W-:Y:S01]  /*10420*/  ISETP.LT.AND P4, PT, R3, UR10, !P4 ;  /* 0x0000000a03007c0c */ /* 0x000fe2000e781270 */
[----:B------:R-:W-:Y:S01]  /*10430*/  ULDC UR8, c[0x0][0x228] ;  /* 0x00008a0000087ab9 */ /* 0x000fe20000000800 */
[----:B------:R-:W-:Y:S01]  /*10440*/  VIADD R12, R2, 0x26 ;  /* 0x00000026020c7836 */ /* 0x000fe20000000000 */
[----:B------:R-:W-:Y:S01]  /*10450*/  ULDC UR10, c[0x0][0x228] ;  /* 0x00008a00000a7ab9 */ /* 0x000fe20000000800 */
[----:B--2---:R-:W-:-:S04]  /*10460*/  IMAD.WIDE R4, R15, 0x2, R56 ;  /* 0x000000020f047825 */ /* 0x004fc800078e0238 */
[----:B---3--:R-:W-:-:S04]  /*10470*/  IMAD.WIDE R8, R15, 0x2, R54 ;  /* 0x000000020f087825 */ /* 0x008fc800078e0236 */
[C---:B------:R-:W-:Y:S01]  /*10480*/  IMAD.WIDE R6, R13.reuse, 0x2, R54 ;  /* 0x000000020d067825 */ /* 0x040fe200078e0236 */
[----:B0-----:R0:W-:Y:S01]  /*10490*/  @P0 STG.E.U16 desc[UR6][R8.64], R28 ;  /* 0x0000001c08000986 */ /* 0x0011e2000c101506 */
[----:B------:R-:W-:Y:S02]  /*104a0*/  ISETP.GE.AND P0, PT, R10, UR9, PT ;  /* 0x000000090a007c0c */ /* 0x000fe4000bf06270 */
[----:B------:R-:W-:-:S04]  /*104b0*/  IMAD.WIDE R10, R13, 0x2, R56 ;  /* 0x000000020d0a7825 */ /* 0x000fc800078e0238 */
[----:B------:R-:W-:-:S04]  /*104c0*/  VIADD R13, R13, UR4 ;  /* 0x000000040d0d7c36 */ /* 0x000fc80008000000 */
[----:B------:R-:W-:Y:S01]  /*104d0*/  VIADD R15, R13, UR4 ;  /* 0x000000040d0f7c36 */ /* 0x000fe20008000000 */
[----:B0-----:R-:W-:Y:S01]  /*104e0*/  PRMT R9, R28, 0x7632, R9 ;  /* 0x000076321c097816 */ /* 0x001fe20000000009 */
        /* <DEDUP_REMOVED lines=9> */
[----:B------:R-:W-:-:S02]  /*10580*/  ULDC UR5, c[0x0][0x228] ;  /* 0x00008a0000057ab9 */ /* 0x000fc40000000800 */
[----:B------:R-:W-:Y:S01]  /*10590*/  ISETP.LT.AND P3, PT, R3, UR5, !P3 ;  /* 0x0000000503007c0c */ /* 0x000fe2000df61270 */
[----:B0-----:R-:W-:Y:S01]  /*105a0*/  IMAD.WIDE R4, R13, 0x2, R54 ;  /* 0x000000020d047825 */ /* 0x001fe200078e0236 */
[----:B------:R-:W-:Y:S02]  /*105b0*/  ULDC UR5, c[0x0][0x228] ;  /* 0x00008a0000057ab9 */ /* 0x000fe40000000800 */
[----:B------:R-:W-:Y:S01]  /*105c0*/  ISETP.LT.AND P1, PT, R3, UR5, !P1 ;  /* 0x0000000503007c0c */ /* 0x000fe2000cf21270 */
[----:B--2---:R-:W-:Y:S01]  /*105d0*/  IMAD.WIDE R6, R13, 0x2, R56 ;  /* 0x000000020d067825 */ /* 0x004fe200078e0238 */
[----:B------:R-:W-:Y:S01]  /*105e0*/  ULDC UR5, c[0x0][0x228] ;  /* 0x00008a0000057ab9 */ /* 0x000fe20000000800 */
[----:B---3--:R-:W-:Y:S02]  /*105f0*/  PRMT R11, R29, 0x7632, R11 ;  /* 0x000076321d0b7816 */ /* 0x008fe4000000000b */
[----:B------:R-:W-:Y:S01]  /*10600*/  VIADD R10, R2, 0x28 ;  /* 0x00000028020a7836 */ /* 0x000fe20000000000 */
[----:B------:R0:W-:Y:S01]  /*10610*/  @P4 STG.E.U16 desc[UR6][R4.64], R29 ;  /* 0x0000001d04004986 */ /* 0x0001e2000c101506 */
[----:B------:R-:W-:Y:S01]  /*10620*/  ISETP.GE.AND P4, PT, R8, UR9, PT ;  /* 0x0000000908007c0c */ /* 0x000fe2000bf86270 */
[----:B------:R-:W-:Y:S01]  /*10630*/  IMAD.WIDE R8, R15, 0x2, R54 ;  /* 0x000000020f087825 */ /* 0x000fe200078e0236 */
[----:B-1----:R-:W-:Y:S01]  /*10640*/  PRMT R14, R36, 0x7632, R14 ;  /* 0x00007632240e7816 */ /* 0x002fe2000000000e */
[----:B------:R1:W-:Y:S01]  /*10650*/  @P3 STG.E.U16 desc[UR6][R6.64], R11 ;  /* 0x0000000b06003986 */ /* 0x0003e2000c101506 */
[----:B------:R-:W-:Y:S01]  /*10660*/  ISETP.GE.AND P3, PT, R10, UR9, PT ;  /* 0x000000090a007c0c */ /* 0x000fe2000bf66270 */
[----:B------:R-:W-:-:S02]  /*10670*/  VIADD R13, R2, 0x2a ;  /* 0x0000002a020d7836 */ /* 0x000fc40000000000 */
[----:B------:R2:W-:Y:S01]  /*10680*/  @P6 STG.E.U16 desc[UR6][R8.64], R26 ;  /* 0x0000001a08006986 */ /* 0x0005e2000c101506 */
[----:B------:R-:W-:Y:S01]  /*10690*/  ISETP.LT.AND P6, PT, R0, UR5, !P0 ;  /* 0x0000000500007c0c */ /* 0x000fe2000c7c1270 */
[----:B------:R-:W-:Y:S01]  /*106a0*/  ULDC UR5, c[0x0][0x228] ;  /* 0x00008a0000057ab9 */ /* 0x000fe20000000800 */
[----:B------:R-:W-:Y:S01]  /*106b0*/  ISETP.LT.AND P0, PT, R3, UR8, !P0 ;  /* 0x0000000803007c0c */ /* 0x000fe2000c701270 */
[----:B------:R-:W-:Y:S01]  /*106c0*/  ULDC UR8, c[0x0][0x228] ;  /* 0x00008a0000087ab9 */ /* 0x000fe20000000800 */
[----:B0-----:R-:W-:Y:S01]  /*106d0*/  PRMT R5, R26, 0x7632, R5 ;  /* 0x000076321a057816 */ /* 0x001fe20000000005 */
[----:B-1----:R-:W-:-:S04]  /*106e0*/  IMAD.WIDE R10, R15, 0x2, R56 ;  /* 0x000000020f0a7825 */ /* 0x002fc800078e0238 */
[----:B------:R-:W-:Y:S01]  /*106f0*/  VIADD R15, R15, UR4 ;  /* 0x000000040f0f7c36 */ /* 0x000fe20008000000 */
[----:B------:R0:W-:Y:S01]  /*10700*/  @P1 STG.E.U16 desc[UR6][R10.64], R5 ;  /* 0x000000050a001986 */ /* 0x0001e2000c101506 */
[----:B------:R-:W-:Y:S01]  /*10710*/  ISETP.LT.AND P1, PT, R0, UR5, !P5 ;  /* 0x0000000500007c0c */ /* 0x000fe2000ef21270 */
[----:B------:R-:W-:Y:S01]  /*10720*/  ULDC UR5, c[0x0][0x228] ;  /* 0x00008a0000057ab9 */ /* 0x000fe20000000800 */
[----:B------:R-:W-:Y:S01]  /*10730*/  IMAD.WIDE R6, R15, 0x2, R56 ;  /* 0x000000020f067825 */ /* 0x000fe200078e0238 */
[----:B--2---:R-:W-:Y:S02]  /*10740*/  PRMT R9, R30, 0x7632, R9 ;  /* 0x000076321e097816 */ /* 0x004fe40000000009 */
[----:B------:R-:W-:Y:S01]  /*10750*/  ISETP.LT.AND P5, PT, R3, UR8, !P5 ;  /* 0x0000000803007c0c */ /* 0x000fe2000efa1270 */
[----:B------:R-:W-:Y:S01]  /*10760*/  ULDC UR8, c[0x0][0x228] ;  /* 0x00008a0000087ab9 */ /* 0x000fe20000000800 */
[----:B0-----:R-:W-:-:S04]  /*10770*/  IMAD.WIDE R4, R15, 0x2, R54 ;  /* 0x000000020f047825 */ /* 0x001fc800078e0236 */
        /* <DEDUP_REMOVED lines=10> */
[----:B0-----:R-:W-:Y:S01]  /*10820*/  PRMT R5, R27, 0x7632, R5 ;  /* 0x000076321b057816 */ /* 0x001fe20000000005 */
[----:B-1----:R-:W-:-:S04]  /*10830*/  IMAD.WIDE R8, R15, 0x2, R54 ;  /* 0x000000020f087825 */ /* 0x002fc800078e0236 */
        /* <DEDUP_REMOVED lines=9> */
[----:B0-----:R-:W-:Y:S01]  /*108d0*/  PRMT R9, R31, 0x7632, R9 ;  /* 0x000076321f097816 */ /* 0x001fe20000000009 */
[----:B-1----:R-:W-:-:S04]  /*108e0*/  IMAD.WIDE R4, R15, 0x2, R54 ;  /* 0x000000020f047825 */ /* 0x002fc800078e0236 */
[----:B------:R-:W-:Y:S01]  /*108f0*/  VIADD R15, R15, UR4 ;  /* 0x000000040f0f7c36 */ /* 0x000fe20008000000 */
[----:B------:R0:W-:Y:S01]  /*10900*/  @P0 STG.E.U16 desc[UR6][R4.64], R31 ;  /* 0x0000001f04000986 */ /* 0x0001e2000c101506 */
[----:B------:R-:W-:Y:S01]  /*10910*/  VIADD R10, R2, 0x2c ;  /* 0x0000002c020a7836 */ /* 0x000fe20000000000 */
[----:B------:R-:W-:Y:S01]  /*10920*/  ISETP.GE.AND P0, PT, R12, UR9, PT ;  /* 0x000000090c007c0c */ /* 0x000fe2000bf06270 */
[----:B------:R-:W-:Y:S01]  /*10930*/  VIADD R13, R15, UR4 ;  /* 0x000000040f0d7c36 */ /* 0x000fe20008000000 */
[----:B------:R1:W-:Y:S01]  /*10940*/  @P4 STG.E.U16 desc[UR6][R6.64], R9 ;  /* 0x0000000906004986 */ /* 0x0003e2000c101506 */
[----:B------:R-:W-:Y:S01]  /*10950*/  ISETP.LT.AND P4, PT, R0, UR8, !P6 ;  /* 0x0000000800007c0c */ /* 0x000fe2000f781270 */
[----:B------:R-:W-:Y:S01]  /*10960*/  ULDC UR8, c[0x0][0x228] ;  /* 0x00008a0000087ab9 */ /* 0x000fe20000000800 */
[----:B------:R-:W-:Y:S01]  /*10970*/  ISETP.LT.AND P6, PT, R3, UR10, !P6 ;  /* 0x0000000a03007c0c */ /* 0x000fe2000f7c1270 */
[----:B------:R-:W-:Y:S01]  /*10980*/  VIADD R12, R2, 0x2d ;  /* 0x0000002d020c7836 */ /* 0x000fe20000000000 */
[----:B------:R-:W-:Y:S01]  /*10990*/  ULDC UR10, c[0x0][0x228] ;  /* 0x00008a00000a7ab9 */ /* 0x000fe20000000800 */
[----:B0-----:R-:W-:-:S04]  /*109a0*/  IMAD.WIDE R4, R15, 0x2, R56 ;  /* 0x000000020f047825 */ /* 0x001fc800078e0238 */
[----:B-1----:R-:W-:-:S04]  /*109b0*/  IMAD.WIDE R8, R15, 0x2, R54 ;  /* 0x000000020f087825 */ /* 0x002fc800078e0236 */
[C---:B------:R-:W-:Y:S01]  /*109c0*/  IMAD.WIDE R6, R13.reuse, 0x2, R54 ;  /* 0x000000020d067825 */ /* 0x040fe200078e0236 */
[----:B------:R0:W-:Y:S01]  /*109d0*/  @P5 STG.E.U16 desc[UR6][R8.64], R32 ;  /* 0x0000002008005986 */ /* 0x0001e2000c101506 */
        /* <DEDUP_REMOVED lines=16> */
[----:B0-----:R-:W-:Y:S01]  /*10ae0*/  IMAD.WIDE R4, R13, 0x2, R54 ;  /* 0x000000020d047825 */ /* 0x001fe200078e0236 */
[----:B------:R-:W-:Y:S01]  /*10af0*/  ISETP.LT.AND P0, PT, R3, UR5, !P0 ;  /* 0x0000000503007c0c */ /* 0x000fe2000c701270 */
[----:B------:R-:W-:Y:S01]  /*10b00*/  ULDC UR5, c[0x0][0x228] ;  /* 0x00008a0000057ab9 */ /* 0x000fe20000000800 */
[----:B------:R-:W-:Y:S01]  /*10b10*/  ULDC UR8, c[0x0][0x228] ;  /* 0x00008a0000087ab9 */ /* 0x000fe20000000800 */
[----:B-1----:R-:W-:-:S02]  /*10b20*/  IMAD.WIDE R6, R13, 0x2, R56 ;  /* 0x000000020d067825 */ /* 0x002fc400078e0238 */
[----:B------:R0:W-:Y:S01]  /*10b30*/  @P4 STG.E.U16 desc[UR6][R4.64], R33 ;  /* 0x0000002104004986 */ /* 0x0001e2000c101506 */
[----:B------:R-:W-:Y:S01]  /*10b40*/  ISETP.GE.AND P4, PT, R8, UR9, PT ;  /* 0x0000000908007c0c */ /* 0x000fe2000bf86270 */
[----:B------:R-:W-:Y:S01]  /*10b50*/  IMAD.WIDE R8, R15, 0x2, R54 ;  /* 0x000000020f087825 */ /* 0x000fe200078e0236 */
[----:B--2---:R-:W-:Y:S02]  /*10b60*/  PRMT R11, R33, 0x7632, R11 ;  /* 0x00007632210b7816 */ /* 0x004fe4000000000b */
[----:B------:R-:W-:Y:S01]  /*10b70*/  PRMT R14, R40, 0x7632, R14 ;  /* 0x00007632280e7816 */ /* 0x000fe2000000000e */
[C---:B------:R-:W-:Y:S02]  /*10b80*/  VIADD R10, R2.reuse, 0x2f ;  /* 0x0000002f020a7836 */ /* 0x040fe40000000000 */
[----:B------:R1:W-:Y:S01]  /*10b90*/  @P1 STG.E.U16 desc[UR6][R6.64], R11 ;  /* 0x0000000b06001986 */ /* 0x0003e2000c101506 */
[----:B------:R-:W-:Y:S02]  /*10ba0*/  VIADD R13, R2, 0x31 ;  /* 0x00000031020d7836 */ /* 0x000fe40000000000 */
[----:B------:R-:W-:Y:S01]  /*10bb0*/  ISETP.GE.AND P1, PT, R10, UR9, PT ;  /* 0x000000090a007c0c */ /* 0x000fe2000bf26270 */
        /* <DEDUP_REMOVED lines=80> */
[----:B------:R-:W-:Y:S02]  /*110c0*/  VIADD R10, R2, 0x36 ;  /* 0x00000036020a7836 */ /* 0x000fe40000000000 */
[----:B------:R1:W-:Y:S03]  /*110d0*/  @P0 STG.E.U16 desc[UR6][R6.64], R11 ;  /* 0x0000000b06000986 */ /* 0x0003e6000c101506 */
[----:B------:R-:W-:Y:S01]  /*110e0*/  ISETP.GE.AND P0, PT, R10, UR9, PT ;  /* 0x000000090a007c0c */ /* 0x000fe2000bf06270 */
[----:B------:R2:W-:Y:S01]  /*110f0*/  @P6 STG.E.U16 desc[UR6][R8.64], R41 ;  /* 0x0000002908006986 */ /* 0x0005e2000c101506 */
[----:B------:R-:W-:Y:S01]  /*11100*/  ISETP.LT.AND P6, PT, R0, UR5, !P3 ;  /* 0x0000000500007c0c */ /* 0x000fe2000dfc1270 */
[----:B------:R-:W-:Y:S01]  /*11110*/  ULDC UR5, c[0x0][0x228] ;  /* 0x00008a0000057ab9 */ /* 0x000fe20000000800 */
[----:B0-----:R-:W-:-:S02]  /*11120*/  PRMT R5, R41, 0x7632, R5 ;  /* 0x0000763229057816 */ /* 0x001fc40000000005 */
[----:B------:R-:W-:Y:S01]  /*11130*/  ISETP.LT.AND P3, PT, R3, UR8, !P3 ;  /* 0x0000000803007c0c */ /* 0x000fe2000df61270 */
[----:B------:R-:W-:Y:S01]  /*11140*/  ULDC UR8, c[0x0][0x228] ;  /* 0x00008a0000087ab9 */ /* 0x000fe20000000800 */
[----:B-1----:R-:W-:-:S04]  /*11150*/  IMAD.WIDE R10, R15, 0x2, R56 ;  /* 0x000000020f0a7825 */ /* 0x002fc800078e0238 */
[----:B------:R-:W-:Y:S01]  /*11160*/  VIADD R15, R15, UR4 ;  /* 0x000000040f0f7c36 */ /* 0x000fe20008000000 */
[----:B------:R0:W-:Y:S01]  /*11170*/  @P5 STG.E.U16 desc[UR6][R10.64], R5 ;  /* 0x000000050a005986 */ /* 0x0001e2000c101506 */
[----:B------:R-:W-:Y:S01]  /*11180*/  ISETP.LT.AND P5, PT, R0, UR5, !P1 ;  /* 0x0000000500007c0c */ /* 0x000fe2000cfa1270 */
[----:B------:R-:W-:Y:S01]  /*11190*/  ULDC UR5, c[0x0][0x228] ;  /* 0x00008a0000057ab9 */ /* 0x000fe20000000800 */
[----:B------:R-:W-:Y:S01]  /*111a0*/  ISETP.LT.AND P1, PT, R3, UR8, !P1 ;  /* 0x0000000803007c0c */ /* 0x000fe2000cf21270 */
[----:B------:R-:W-:Y:S01]  /*111b0*/  IMAD.WIDE R6, R15, 0x2, R56 ;  /* 0x000000020f067825 */ /* 0x000fe200078e0238 */
[----:B--2---:R-:W-:Y:S01]  /*111c0*/  PRMT R9, R45, 0x7632, R9 ;  /* 0x000076322d097816 */ /* 0x004fe20000000009 */
[----:B------:R-:W-:Y:S02]  /*111d0*/  ULDC UR8, c[0x0][0x228] ;  /* 0x00008a0000087ab9 */ /* 0x000fe40000000800 */
[----:B0-----:R-:W-:-:S04]  /*111e0*/  IMAD.WIDE R4, R15, 0x2, R54 ;  /* 0x000000020f047825 */ /* 0x001fc800078e0236 */
[----:B------:R-:W-:Y:S01]  /*111f0*/  VIADD R15, R15, UR4 ;  /* 0x000000040f0f7c36 */ /* 0x000fe20008000000 */
[----:B------:R0:W-:Y:S01]  /*11200*/  @P6 STG.E.U16 desc[UR6][R4.64], R45 ;  /* 0x0000002d04006986 */ /* 0x0001e2000c101506 */
[----:B------:R-:W-:Y:S01]  /*11210*/  ISETP.GE.AND P6, PT, R12, UR9, PT ;  /* 0x000000090c007c0c */ /* 0x000fe2000bfc6270 */
[----:B------:R-:W-:Y:S02]  /*11220*/  VIADD R12, R2, 0x38 ;  /* 0x00000038020c7836 */ /* 0x000fe40000000000 */
[----:B------:R1:W-:Y:S01]  /*11230*/  @P3 STG.E.U16 desc[UR6][R6.64], R9 ;  /* 0x0000000906003986 */ /* 0x0003e2000c101506 */
[----:B------:R-:W-:Y:S01]  /*11240*/  IMAD.WIDE R10, R15, 0x2, R56 ;  /* 0x000000020f0a7825 */ /* 0x000fe200078e0238 */
        /* <DEDUP_REMOVED lines=14> */
[----:B------:R-:W-:Y:S01]  /*11330*/  IMAD.WIDE R6, R15, 0x2, R56 ;  /* 0x000000020f067825 */ /* 0x000fe200078e0238 */
[----:B------:R-:W-:Y:S01]  /*11340*/  ULDC UR8, c[0x0][0x228] ;  /* 0x00008a0000087ab9 */ /* 0x000fe20000000800 */
[----:B------:R-:W-:-:S02]  /*11350*/  ULDC UR10, c[0x0][0x228] ;  /* 0x00008a00000a7ab9 */ /* 0x000fc40000000800 */
[----:B0-----:R-:W-:-:S04]  /*11360*/  IMAD.WIDE R8, R13, 0x2, R54 ;  /* 0x000000020d087825 */ /* 0x001fc800078e0236 */
[----:B-1----:R-:W-:-:S04]  /*11370*/  IMAD.WIDE R4, R15, 0x2, R54 ;  /* 0x000000020f047825 */ /* 0x002fc800078e0236 */
[C---:B------:R-:W-:Y:S01]  /*11380*/  IMAD.WIDE R10, R13.reuse, 0x2, R56 ;  /* 0x000000020d0a7825 */ /* 0x040fe200078e0238 */
[----:B------:R0:W-:Y:S01]  /*11390*/  @P3 STG.E.U16 desc[UR6][R4.64], R46 ;  /* 0x0000002e04003986 */ /* 0x0001e2000c101506 */
[----:B------:R-:W-:Y:S02]  /*113a0*/  ISETP.GE.AND P3, PT, R12, UR9, PT ;  /* 0x000000090c007c0c */ /* 0x000fe4000bf66270 */
[----:B------:R-:W-:Y:S01]  /*113b0*/  VIADD R13, R13, UR4 ;  /* 0x000000040d0d7c36 */ /* 0x000fe20008000000 */
[----:B------:R1:W-:Y:S01]  /*113c0*/  @P4 STG.E.U16 desc[UR6][R6.64], R14 ;  /* 0x0000000e06004986 */ /* 0x0003e2000c101506 */
[C---:B------:R-:W-:Y:S01]  /*113d0*/  ISETP.LT.AND P4, PT, R0.reuse, UR10, !P5 ;  /* 0x0000000a00007c0c */ /* 0x040fe2000ef81270 */
[----:B------:R-:W-:Y:S01]  /*113e0*/  ULDC UR10, c[0x0][0x228] ;  /* 0x00008a00000a7ab9 */ /* 0x000fe20000000800 */
[----:B------:R-:W-:Y:S01]  /*113f0*/  VIADD R15, R13, UR4 ;  /* 0x000000040d0f7c36 */ /* 0x000fe20008000000 */
[----:B------:R2:W-:Y:S01]  /*11400*/  @P1 STG.E.U16 desc[UR6][R8.64], R43 ;  /* 0x0000002b08001986 */ /* 0x0005e2000c101506 */
[----:B------:R-:W-:Y:S01]  /*11410*/  ISETP.LT.AND P1, PT, R0, UR5, !P6 ;  /* 0x0000000500007c0c */ /* 0x000fe2000f721270 */
[----:B------:R-:W-:Y:S01]  /*11420*/  ULDC UR5, c[0x0][0x228] ;  /* 0x00008a0000057ab9 */ /* 0x000fe20000000800 */
[----:B------:R-:W-:Y:S01]  /*11430*/  ISETP.LT.AND P6, PT, R3, UR8, !P6 ;  /* 0x0000000803007c0c */ /* 0x000fe2000f7c1270 */
[----:B0-----:R-:W-:Y:S01]  /*11440*/  VIADD R4, R2, 0x3a ;  /* 0x0000003a02047836 */ /* 0x001fe20000000000 */
[----:B------:R-:W-:Y:S01]  /*11450*/  PRMT R5, R43, 0x7632, R5 ;  /* 0x000076322b057816 */ /* 0x000fe20000000005 */
[----:B------:R-:W-:Y:S01]  /*11460*/  ULDC UR8, c[0x0][0x228] ;  /* 0x00008a0000087ab9 */ /* 0x000fe20000000800 */
[----:B------:R-:W-:Y:S01]  /*11470*/  ISETP.LT.AND P5, PT, R3, UR5, !P5 ;  /* 0x0000000503007c0c */ /* 0x000fe2000efa1270 */
[----:B-1----:R-:W-:Y:S01]  /*11480*/  IMAD.WIDE R6, R13, 0x2, R56 ;  /* 0x000000020d067825 */ /* 0x002fe200078e0238 */
[----:B------:R-:W-:Y:S01]  /*11490*/  ULDC UR5, c[0x0][0x228] ;  /* 0x00008a0000057ab9 */ /* 0x000fe20000000800 */
[----:B------:R0:W-:Y:S01]  /*114a0*/  @P0 STG.E.U16 desc[UR6][R10.64], R5 ;  /* 0x000000050a000986 */ /* 0x0001e2000c101506 */
[----:B------:R-:W-:Y:S01]  /*114b0*/  ISETP.GE.AND P0, PT, R4, UR9, PT ;  /* 0x0000000904007c0c */ /* 0x000fe2000bf06270 */
[----:B--2---:R-:W-:Y:S01]  /*114c0*/  IMAD.WIDE R8, R15, 0x2, R54 ;  /* 0x000000020f087825 */ /* 0x004fe200078e0236 */
[----:B----4-:R-:W-:-:S03]  /*114d0*/  PRMT R14, R20, 0x7632, R14 ;  /* 0x00007632140e7816 */ /* 0x010fc6000000000e */
[----:B------:R-:W-:Y:S02]  /*114e0*/  VIADD R12, R2, 0x3d ;  /* 0x0000003d020c7836 */ /* 0x000fe40000000000 */
[----:B0-----:R-:W-:Y:S01]  /*114f0*/  IMAD.WIDE R4, R13, 0x2, R54 ;  /* 0x000000020d047825 */ /* 0x001fe200078e0236 */
[----:B------:R-:W-:-:S03]  /*11500*/  PRMT R11, R47, 0x7632, R11 ;  /* 0x000076322f0b7816 */ /* 0x000fc6000000000b */
[C---:B------:R-:W-:Y:S01]  /*11510*/  VIADD R10, R2.reuse, 0x3b ;  /* 0x0000003b020a7836 */ /* 0x040fe20000000000 */
[----:B------:R0:W-:Y:S01]  /*11520*/  @P1 STG.E.U16 desc[UR6][R4.64], R47 ;  /* 0x0000002f04001986 */ /* 0x0001e2000c101506 */
[C---:B------:R-:W-:Y:S02]  /*11530*/  VIADD R13, R2.reuse, 0x3c ;  /* 0x0000003c020d7836 */ /* 0x040fe40000000000 */
[----:B------:R-:W-:Y:S01]  /*11540*/  VIADD R2, R2, 0x3e ;  /* 0x0000003e02027836 */ /* 0x000fe20000000000 */
[----:B------:R1:W-:Y:S01]  /*11550*/  @P6 STG.E.U16 desc[UR6][R6.64], R11 ;  /* 0x0000000b06006986 */ /* 0x0003e2000c101506 */
[----:B------:R-:W-:Y:S02]  /*11560*/  ISETP.GE.AND P1, PT, R10, UR9, PT ;  /* 0x000000090a007c0c */ /* 0x000fe4000bf26270 */
[C---:B------:R-:W-:Y:S01]  /*11570*/  ISETP.LT.AND P6, PT, R0.reuse, UR10, !P0 ;  /* 0x0000000a00007c0c */ /* 0x040fe2000c7c1270 */
[----:B------:R2:W-:Y:S01]  /*11580*/  @P4 STG.E.U16 desc[UR6][R8.64], R48 ;  /* 0x0000003008004986 */ /* 0x0005e2000c101506 */
[----:B------:R-:W-:Y:S01]  /*11590*/  ISETP.LT.AND P4, PT, R0, UR5, !P3 ;  /* 0x0000000500007c0c */ /* 0x000fe2000df81270 */
[----:B------:R-:W-:Y:S01]  /*115a0*/  ULDC UR5, c[0x0][0x228] ;  /* 0x00008a0000057ab9 */ /* 0x000fe20000000800 */
[C---:B------:R-:W-:Y:S01]  /*115b0*/  ISETP.LT.AND P3, PT, R3.reuse, UR8, !P3 ;  /* 0x0000000803007c0c */ /* 0x040fe2000df61270 */
[----:B------:R-:W-:Y:S01]  /*115c0*/  ULDC UR8, c[0x0][0x228] ;  /* 0x00008a0000087ab9 */ /* 0x000fe20000000800 */
[----:B0-----:R-:W-:Y:S01]  /*115d0*/  PRMT R5, R48, 0x7632, R5 ;  /* 0x0000763230057816 */ /* 0x001fe20000000005 */
[----:B------:R-:W-:Y:S01]  /*115e0*/  ULDC UR10, c[0x0][0x228] ;  /* 0x00008a00000a7ab9 */ /* 0x000fe20000000800 */
[----:B------:R-:W-:Y:S01]  /*115f0*/  ISETP.LT.AND P0, PT, R3, UR5, !P0 ;  /* 0x0000000503007c0c */ /* 0x000fe2000c701270 */
[----:B-1----:R-:W-:Y:S01]  /*11600*/  IMAD.WIDE R10, R15, 0x2, R56 ;  /* 0x000000020f0a7825 */ /* 0x002fe200078e0238 */
[----:B------:R-:W-:-:S03]  /*11610*/  ULDC UR5, c[0x0][0x228] ;  /* 0x00008a0000057ab9 */ /* 0x000fc60000000800 */
[----:B------:R-:W-:Y:S01]  /*11620*/  VIADD R15, R15, UR4 ;  /* 0x000000040f0f7c36 */ /* 0x000fe20008000000 */
[----:B------:R0:W-:Y:S01]  /*11630*/  @P5 STG.E.U16 desc[UR6][R10.64], R5 ;  /* 0x000000050a005986 */ /* 0x0001e2000c101506 */
[----:B------:R-:W-:Y:S02]  /*11640*/  ISETP.GE.AND P5, PT, R13, UR9, PT ;  /* 0x000000090d007c0c */ /* 0x000fe4000bfa6270 */
[C---:B------:R-:W-:Y:S02]  /*11650*/  VIADD R17, R15.reuse, UR4 ;  /* 0x000000040f117c36 */ /* 0x040fe40008000000 */
[----:B------:R-:W-:-:S04]  /*11660*/  IMAD.WIDE R6, R15, 0x2, R56 ;  /* 0x000000020f067825 */ /* 0x000fc800078e0238 */
[----:B--2---:R-:W-:-:S04]  /*11670*/  IMAD.WIDE R8, R17, 0x2, R54 ;  /* 0x0000000211087825 */ /* 0x004fc800078e0236 */
[----:B0-----:R-:W-:-:S04]  /*11680*/  IMAD.WIDE R4, R15, 0x2, R54 ;  /* 0x000000020f047825 */ /* 0x001fc800078e0236 */
[----:B------:R-:W-:Y:S01]  /*11690*/  VIADD R11, R17, UR4 ;  /* 0x00000004110b7c36 */ /* 0x000fe20008000000 */
[----:B------:R0:W-:Y:S01]  /*116a0*/  @P4 STG.E.U16 desc[UR6][R4.64], R20 ;  /* 0x0000001404004986 */ /* 0x0001e2000c101506 */
[----:B------:R-:W-:Y:S02]  /*116b0*/  ISETP.GE.AND P4, PT, R12, UR9, PT ;  /* 0x000000090c007c0c */ /* 0x000fe4000bf86270 */
[----:B------:R-:W-:Y:S01]  /*116c0*/  VIADD R13, R11, UR4 ;  /* 0x000000040b0d7c36 */ /* 0x000fe20008000000 */
[----:B------:R1:W-:Y:S01]  /*116d0*/  @P3 STG.E.U16 desc[UR6][R6.64], R14 ;  /* 0x0000000e06003986 */ /* 0x0003e2000c101506 */
[C---:B------:R-:W-:Y:S01]  /*116e0*/  ISETP.LT.AND P3, PT, R0.reuse, UR8, !P1 ;  /* 0x0000000800007c0c */ /* 0x040fe2000cf61270 */
[----:B------:R-:W-:Y:S01]  /*116f0*/  ULDC UR8, c[0x0][0x228] ;  /* 0x00008a0000087ab9 */ /* 0x000fe20000000800 */
[----:B------:R-:W-:Y:S01]  /*11700*/  ISETP.LT.AND P1, PT, R3, UR10, !P1 ;  /* 0x0000000a03007c0c */ /* 0x000fe2000cf21270 */
[----:B------:R2:W-:Y:S01]  /*11710*/  @P6 STG.E.U16 desc[UR6][R8.64], R49 ;  /* 0x0000003108006986 */ /* 0x0005e2000c101506 */
[----:B------:R-:W-:Y:S01]  /*11720*/  ISETP.LT.AND P6, PT, R0, UR11, !P5 ;  /* 0x0000000b00007c0c */ /* 0x000fe2000efc1270 */
[----:B------:R-:W-:Y:S01]  /*11730*/  ULDC UR10, c[0x0][0x228] ;  /* 0x00008a00000a7ab9 */ /* 0x000fe20000000800 */
[----:B------:R-:W-:Y:S01]  /*11740*/  PRMT R12, R49, 0x7632, R12 ;  /* 0x00007632310c7816 */ /* 0x000fe2000000000c */
[----:B0-----:R-:W-:-:S04]  /*11750*/  IMAD.WIDE R4, R17, 0x2, R56 ;  /* 0x0000000211047825 */ /* 0x001fc800078e0238 */
[----:B-1----:R-:W-:Y:S01]  /*11760*/  IMAD.WIDE R6, R11, 0x2, R54 ;  /* 0x000000020b067825 */ /* 0x002fe200078e0236 */
[----:B------:R-:W-:Y:S01]  /*11770*/  PRMT R14, R21, 0x7632, R14 ;  /* 0x00007632150e7816 */ /* 0x000fe2000000000e */
[----:B------:R-:W-:Y:S01]  /*11780*/  @P0 STG.E.U16 desc[UR6][R4.64], R12 ;  /* 0x0000000c04000986 */ /* 0x000fe2000c101506 */
[----:B------:R-:W-:Y:S01]  /*11790*/  ISETP.GE.AND P0, PT, R2, UR9, PT ;  /* 0x0000000902007c0c */ /* 0x000fe2000bf06270 */
[----:B--2---:R-:W-:Y:S01]  /*117a0*/  IMAD.WIDE R8, R11, 0x2, R56 ;  /* 0x000000020b087825 */ /* 0x004fe200078e0238 */
[----:B------:R-:W-:Y:S01]  /*117b0*/  ULDC UR9, c[0x0][0x228] ;  /* 0x00008a0000097ab9 */ /* 0x000fe20000000800 */
[----:B------:R0:W-:Y:S01]  /*117c0*/  @P3 STG.E.U16 desc[UR6][R6.64], R21 ;  /* 0x0000001506003986 */ /* 0x0001e2000c101506 */
[C---:B------:R-:W-:Y:S01]  /*117d0*/  ISETP.LT.AND P3, PT, R0.reuse, UR8, !P0 ;  /* 0x0000000800007c0c */ /* 0x040fe2000c761270 */
[----:B------:R-:W-:Y:S01]  /*117e0*/  IMAD.WIDE R10, R13, 0x2, R54 ;  /* 0x000000020d0a7825 */ /* 0x000fe200078e0236 */
[----:B------:R-:W-:Y:S01]  /*117f0*/  ULDC UR8, c[0x0][0x228] ;  /* 0x00008a0000087ab9 */ /* 0x000fe20000000800 */
[----:B------:R-:W-:Y:S01]  /*11800*/  @P1 STG.E.U16 desc[UR6][R8.64], R14 ;  /* 0x0000000e08001986 */ /* 0x000fe2000c101506 */
[C---:B------:R-:W-:Y:S01]  /*11810*/  ISETP.LT.AND P1, PT, R0.reuse, UR9, !P2 ;  /* 0x0000000900007c0c */ /* 0x040fe2000d721270 */
[----:B------:R-:W-:Y:S01]  /*11820*/  ULDC UR9, c[0x0][0x228] ;  /* 0x00008a0000097ab9 */ /* 0x000fe20000000800 */
[C---:B------:R-:W-:Y:S01]  /*11830*/  ISETP.LT.AND P2, PT, R3.reuse, UR10, !P2 ;  /* 0x0000000a03007c0c */ /* 0x040fe2000d741270 */
[----:B------:R1:W-:Y:S01]  /*11840*/  @P6 STG.E.U16 desc[UR6][R10.64], R50 ;  /* 0x000000320a006986 */ /* 0x0003e2000c101506 */
[----:B------:R-:W-:Y:S01]  /*11850*/  ISETP.LT.AND P6, PT, R0, UR5, !P4 ;  /* 0x0000000500007c0c */ /* 0x000fe2000e7c1270 */
[----:B------:R-:W-:Y:S01]  /*11860*/  ULDC UR5, c[0x0][0x228] ;  /* 0x00008a0000057ab9 */ /* 0x000fe20000000800 */
[----:B------:R-:W-:Y:S01]  /*11870*/  ISETP.LT.AND P4, PT, R3, UR8, !P4 ;  /* 0x0000000803007c0c */ /* 0x000fe2000e781270 */
[----:B0-----:R-:W-:Y:S01]  /*11880*/  VIADD R7, R13, UR4 ;  /* 0x000000040d077c36 */ /* 0x001fe20008000000 */
[----:B------:R-:W-:-:S02]  /*11890*/  ISETP.LT.AND P5, PT, R3, UR5, !P5 ;  /* 0x0000000503007c0c */ /* 0x000fc4000efa1270 */
[----:B------:R-:W-:Y:S01]  /*118a0*/  ISETP.LT.AND P0, PT, R3, UR9, !P0 ;  /* 0x0000000903007c0c */ /* 0x000fe2000c701270 */
[----:B------:R-:W-:Y:S01]  /*118b0*/  IMAD.WIDE R2, R13, 0x2, R56 ;  /* 0x000000020d027825 */ /* 0x000fe200078e0238 */
[----:B------:R-:W-:Y:S02]  /*118c0*/  PRMT R0, R22, 0x7632, R0 ;  /* 0x0000763216007816 */ /* 0x000fe40000000000 */
[----:B------:R-:W-:Y:S01]  /*118d0*/  PRMT R12, R51, 0x7632, R12 ;  /* 0x00007632330c7816 */ /* 0x000fe2000000000c */
[C---:B-1----:R-:W-:Y:S01]  /*118e0*/  VIADD R11, R7.reuse, UR4 ;  /* 0x00000004070b7c36 */ /* 0x042fe20008000000 */
[----:B------:R-:W-:Y:S01]  /*118f0*/  PRMT R50, R50, 0x7632, R50 ;  /* 0x0000763232327816 */ /* 0x000fe20000000032 */
[----:B------:R-:W-:-:S04]  /*11900*/  IMAD.WIDE R4, R7, 0x2, R54 ;  /* 0x0000000207047825 */ /* 0x000fc800078e0236 */
[----:B------:R-:W-:Y:S01]  /*11910*/  VIADD R13, R11, UR4 ;  /* 0x000000040b0d7c36 */ /* 0x000fe20008000000 */
[----:B------:R0:W-:Y:S01]  /*11920*/  @P5 STG.E.U16 desc[UR6][R2.64], R50 ;  /* 0x0000003202005986 */ /* 0x0001e2000c101506 */
[----:B------:R-:W-:-:S03]  /*11930*/  IMAD.WIDE R6, R7, 0x2, R56 ;  /* 0x0000000207067825 */ /* 0x000fc600078e0238 */
        /* <DEDUP_REMOVED lines=9> */
[----:B------:R-:W-:Y:S05]  /*119d0*/  @!P2 EXIT ;  /* 0x000000000000a94d */ /* 0x000fea0003800000 */
[----:B------:R-:W-:-:S05]  /*119e0*/  PRMT R28, R23, 0x7632, R28 ;  /* 0x00007632171c7816 */ /* 0x000fca000000001c */
[----:B------:R-:W-:Y:S01]  /*119f0*/  STG.E.U16 desc[UR6][R56.64], R28 ;  /* 0x0000001c38007986 */ /* 0x000fe2000c101506 */
[----:B------:R-:W-:Y:S05]  /*11a00*/  EXIT ;  /* 0x000000000000794d */ /* 0x000fea0003800000 */
.L_x_2:
[----:B------:R-:W-:-:S00]  /*11a10*/  BRA `(.L_x_2) ;  /* 0xfffffffc00fc7947 */ /* 0x000fc0000383ffff */
[----:B------:R-:W-:-:S00]  /*11a20*/  NOP ;  /* 0x0000000000007918 */ /* 0x000fc00000000000 */
        /* <DEDUP_REMOVED lines=13> */
.L_x_3:


//--------------------- .nv.shared.matmul_kernel  --------------------------
	.section	.nv.shared.matmul_kernel,"aw",@nobits
	.sectionflags	@""
	.align	16
	.zero		1024


//--------------------- .nv.shared.reserved.0     --------------------------
	.section	.nv.shared.reserved.0,"aw",@nobits
	.weak		__nv_reservedSMEM_offset_0_alias
	.size		__nv_reservedSMEM_offset_0_alias, 0, 0
	.other		__nv_reservedSMEM_offset_0_alias,@"STO_CUDA_RESERVED_SHARED STV_DEFAULT"
__nv_reservedSMEM_offset_0_alias:
	.zero		0


//--------------------- .nv.constant0.matmul_kernel --------------------------
	.section	.nv.constant0.matmul_kernel,"a",@progbits
	.sectionflags	@""
	.align	4
.nv.constant0.matmul_kernel:
	.zero		608


//--------------------- SYMBOLS --------------------------

	.type		.nv.reservedSmem.offset0,@object
	.size		.nv.reservedSmem.offset0,0x4
